//
// Generated by NVIDIA NVVM Compiler
//
// Compiler Build ID: CL-36424714
// Cuda compilation tools, release 13.0, V13.0.88
// Based on NVVM 20.0.0
//

.version 9.0
.target sm_100
.address_size 64

	// .globl	wad_batch_f32

.visible .entry wad_batch_f32(
	.param .u64 .ptr .align 1 wad_batch_f32_param_0,
	.param .u64 .ptr .align 1 wad_batch_f32_param_1,
	.param .u64 .ptr .align 1 wad_batch_f32_param_2,
	.param .u32 wad_batch_f32_param_3,
	.param .u32 wad_batch_f32_param_4,
	.param .u64 .ptr .align 1 wad_batch_f32_param_5
)
{
	.reg .pred 	%p<73>;
	.reg .b32 	%r<30>;
	.reg .b32 	%f<62>;
	.reg .b64 	%rd<50>;
	.reg .b64 	%fd<170>;

	ld.param.u64 	%rd18, [wad_batch_f32_param_0];
	ld.param.u64 	%rd20, [wad_batch_f32_param_1];
	ld.param.u64 	%rd21, [wad_batch_f32_param_2];
	ld.param.u32 	%r17, [wad_batch_f32_param_3];
	ld.param.u32 	%r18, [wad_batch_f32_param_4];
	ld.param.u64 	%rd19, [wad_batch_f32_param_5];
	cvta.to.global.u64 	%rd1, %rd20;
	cvta.to.global.u64 	%rd2, %rd18;
	cvta.to.global.u64 	%rd3, %rd21;
	mov.u32 	%r1, %ctaid.x;
	setp.ge.s32 	%p1, %r1, %r18;
	setp.lt.s32 	%p2, %r17, 1;
	or.pred  	%p3, %p2, %p1;
	@%p3 bra 	$L__BB0_14;
	cvta.to.global.u64 	%rd4, %rd19;
	mul.lo.s32 	%r2, %r17, %r1;
	mul.wide.u32 	%rd22, %r2, 4;
	add.s64 	%rd5, %rd4, %rd22;
	mov.b32 	%r19, 0;
	st.global.u32 	[%rd5], %r19;
	setp.lt.u32 	%p4, %r17, 2;
	@%p4 bra 	$L__BB0_14;
	ld.global.nc.f32 	%f1, [%rd3];
	cvt.f64.f32 	%fd166, %f1;
	add.s32 	%r3, %r17, -1;
	add.s32 	%r21, %r17, -2;
	setp.lt.u32 	%p5, %r21, 7;
	mov.f64 	%fd167, 0d0000000000000000;
	mov.b32 	%r28, 1;
	@%p5 bra 	$L__BB0_6;
	and.b32  	%r23, %r3, -8;
	neg.s32 	%r26, %r23;
	add.s64 	%rd49, %rd2, 16;
	add.s64 	%rd48, %rd1, 16;
	add.s64 	%rd47, %rd3, 16;
	add.s64 	%rd24, %rd22, %rd4;
	add.s64 	%rd46, %rd24, 16;
	mov.f64 	%fd167, 0d0000000000000000;
	mov.b32 	%r25, 0;
$L__BB0_4:
	.pragma "nounroll";
	ld.global.nc.f32 	%f2, [%rd49+-12];
	cvt.f64.f32 	%fd18, %f2;
	ld.global.nc.f32 	%f3, [%rd48+-12];
	cvt.f64.f32 	%fd19, %f3;
	ld.global.nc.f32 	%f4, [%rd47+-12];
	cvt.f64.f32 	%fd20, %f4;
	setp.gt.f64 	%p6, %fd166, %fd18;
	selp.f64 	%fd21, %fd166, %fd18, %p6;
	setp.lt.f64 	%p7, %fd166, %fd19;
	selp.f64 	%fd22, %fd166, %fd19, %p7;
	setp.lt.f64 	%p8, %fd166, %fd20;
	sub.f64 	%fd23, %fd20, %fd22;
	setp.gt.f64 	%p9, %fd166, %fd20;
	sub.f64 	%fd24, %fd20, %fd21;
	selp.f64 	%fd25, %fd24, 0d0000000000000000, %p9;
	selp.f64 	%fd26, %fd23, %fd25, %p8;
	add.f64 	%fd27, %fd167, %fd26;
	cvt.rn.f32.f64 	%f5, %fd27;
	st.global.f32 	[%rd46+-12], %f5;
	ld.global.nc.f32 	%f6, [%rd49+-8];
	cvt.f64.f32 	%fd28, %f6;
	ld.global.nc.f32 	%f7, [%rd48+-8];
	cvt.f64.f32 	%fd29, %f7;
	ld.global.nc.f32 	%f8, [%rd47+-8];
	cvt.f64.f32 	%fd30, %f8;
	setp.gt.f32 	%p10, %f4, %f6;
	selp.f64 	%fd31, %fd20, %fd28, %p10;
	setp.lt.f32 	%p11, %f4, %f7;
	selp.f64 	%fd32, %fd20, %fd29, %p11;
	setp.lt.f32 	%p12, %f4, %f8;
	sub.f64 	%fd33, %fd30, %fd32;
	setp.gt.f32 	%p13, %f4, %f8;
	sub.f64 	%fd34, %fd30, %fd31;
	selp.f64 	%fd35, %fd34, 0d0000000000000000, %p13;
	selp.f64 	%fd36, %fd33, %fd35, %p12;
	add.f64 	%fd37, %fd27, %fd36;
	cvt.rn.f32.f64 	%f9, %fd37;
	st.global.f32 	[%rd46+-8], %f9;
	ld.global.nc.f32 	%f10, [%rd49+-4];
	cvt.f64.f32 	%fd38, %f10;
	ld.global.nc.f32 	%f11, [%rd48+-4];
	cvt.f64.f32 	%fd39, %f11;
	ld.global.nc.f32 	%f12, [%rd47+-4];
	cvt.f64.f32 	%fd40, %f12;
	setp.gt.f32 	%p14, %f8, %f10;
	selp.f64 	%fd41, %fd30, %fd38, %p14;
	setp.lt.f32 	%p15, %f8, %f11;
	selp.f64 	%fd42, %fd30, %fd39, %p15;
	setp.lt.f32 	%p16, %f8, %f12;
	sub.f64 	%fd43, %fd40, %fd42;
	setp.gt.f32 	%p17, %f8, %f12;
	sub.f64 	%fd44, %fd40, %fd41;
	selp.f64 	%fd45, %fd44, 0d0000000000000000, %p17;
	selp.f64 	%fd46, %fd43, %fd45, %p16;
	add.f64 	%fd47, %fd37, %fd46;
	cvt.rn.f32.f64 	%f13, %fd47;
	st.global.f32 	[%rd46+-4], %f13;
	ld.global.nc.f32 	%f14, [%rd49];
	cvt.f64.f32 	%fd48, %f14;
	ld.global.nc.f32 	%f15, [%rd48];
	cvt.f64.f32 	%fd49, %f15;
	ld.global.nc.f32 	%f16, [%rd47];
	cvt.f64.f32 	%fd50, %f16;
	setp.gt.f32 	%p18, %f12, %f14;
	selp.f64 	%fd51, %fd40, %fd48, %p18;
	setp.lt.f32 	%p19, %f12, %f15;
	selp.f64 	%fd52, %fd40, %fd49, %p19;
	setp.lt.f32 	%p20, %f12, %f16;
	sub.f64 	%fd53, %fd50, %fd52;
	setp.gt.f32 	%p21, %f12, %f16;
	sub.f64 	%fd54, %fd50, %fd51;
	selp.f64 	%fd55, %fd54, 0d0000000000000000, %p21;
	selp.f64 	%fd56, %fd53, %fd55, %p20;
	add.f64 	%fd57, %fd47, %fd56;
	cvt.rn.f32.f64 	%f17, %fd57;
	st.global.f32 	[%rd46], %f17;
	ld.global.nc.f32 	%f18, [%rd49+4];
	cvt.f64.f32 	%fd58, %f18;
	ld.global.nc.f32 	%f19, [%rd48+4];
	cvt.f64.f32 	%fd59, %f19;
	ld.global.nc.f32 	%f20, [%rd47+4];
	cvt.f64.f32 	%fd60, %f20;
	setp.gt.f32 	%p22, %f16, %f18;
	selp.f64 	%fd61, %fd50, %fd58, %p22;
	setp.lt.f32 	%p23, %f16, %f19;
	selp.f64 	%fd62, %fd50, %fd59, %p23;
	setp.lt.f32 	%p24, %f16, %f20;
	sub.f64 	%fd63, %fd60, %fd62;
	setp.gt.f32 	%p25, %f16, %f20;
	sub.f64 	%fd64, %fd60, %fd61;
	selp.f64 	%fd65, %fd64, 0d0000000000000000, %p25;
	selp.f64 	%fd66, %fd63, %fd65, %p24;
	add.f64 	%fd67, %fd57, %fd66;
	cvt.rn.f32.f64 	%f21, %fd67;
	st.global.f32 	[%rd46+4], %f21;
	ld.global.nc.f32 	%f22, [%rd49+8];
	cvt.f64.f32 	%fd68, %f22;
	ld.global.nc.f32 	%f23, [%rd48+8];
	cvt.f64.f32 	%fd69, %f23;
	ld.global.nc.f32 	%f24, [%rd47+8];
	cvt.f64.f32 	%fd70, %f24;
	setp.gt.f32 	%p26, %f20, %f22;
	selp.f64 	%fd71, %fd60, %fd68, %p26;
	setp.lt.f32 	%p27, %f20, %f23;
	selp.f64 	%fd72, %fd60, %fd69, %p27;
	setp.lt.f32 	%p28, %f20, %f24;
	sub.f64 	%fd73, %fd70, %fd72;
	setp.gt.f32 	%p29, %f20, %f24;
	sub.f64 	%fd74, %fd70, %fd71;
	selp.f64 	%fd75, %fd74, 0d0000000000000000, %p29;
	selp.f64 	%fd76, %fd73, %fd75, %p28;
	add.f64 	%fd77, %fd67, %fd76;
	cvt.rn.f32.f64 	%f25, %fd77;
	st.global.f32 	[%rd46+8], %f25;
	ld.global.nc.f32 	%f26, [%rd49+12];
	cvt.f64.f32 	%fd78, %f26;
	ld.global.nc.f32 	%f27, [%rd48+12];
	cvt.f64.f32 	%fd79, %f27;
	ld.global.nc.f32 	%f28, [%rd47+12];
	cvt.f64.f32 	%fd80, %f28;
	setp.gt.f32 	%p30, %f24, %f26;
	selp.f64 	%fd81, %fd70, %fd78, %p30;
	setp.lt.f32 	%p31, %f24, %f27;
	selp.f64 	%fd82, %fd70, %fd79, %p31;
	setp.lt.f32 	%p32, %f24, %f28;
	sub.f64 	%fd83, %fd80, %fd82;
	setp.gt.f32 	%p33, %f24, %f28;
	sub.f64 	%fd84, %fd80, %fd81;
	selp.f64 	%fd85, %fd84, 0d0000000000000000, %p33;
	selp.f64 	%fd86, %fd83, %fd85, %p32;
	add.f64 	%fd87, %fd77, %fd86;
	cvt.rn.f32.f64 	%f29, %fd87;
	st.global.f32 	[%rd46+12], %f29;
	ld.global.nc.f32 	%f30, [%rd49+16];
	cvt.f64.f32 	%fd88, %f30;
	ld.global.nc.f32 	%f31, [%rd48+16];
	cvt.f64.f32 	%fd89, %f31;
	ld.global.nc.f32 	%f32, [%rd47+16];
	cvt.f64.f32 	%fd166, %f32;
	setp.gt.f32 	%p34, %f28, %f30;
	selp.f64 	%fd90, %fd80, %fd88, %p34;
	setp.lt.f32 	%p35, %f28, %f31;
	selp.f64 	%fd91, %fd80, %fd89, %p35;
	setp.lt.f32 	%p36, %f28, %f32;
	sub.f64 	%fd92, %fd166, %fd91;
	setp.gt.f32 	%p37, %f28, %f32;
	sub.f64 	%fd93, %fd166, %fd90;
	selp.f64 	%fd94, %fd93, 0d0000000000000000, %p37;
	selp.f64 	%fd95, %fd92, %fd94, %p36;
	add.f64 	%fd167, %fd87, %fd95;
	cvt.rn.f32.f64 	%f33, %fd167;
	st.global.f32 	[%rd46+16], %f33;
	add.s32 	%r26, %r26, 8;
	add.s32 	%r25, %r25, 8;
	add.s64 	%rd49, %rd49, 32;
	add.s64 	%rd48, %rd48, 32;
	add.s64 	%rd47, %rd47, 32;
	add.s64 	%rd46, %rd46, 32;
	setp.ne.s32 	%p38, %r26, 0;
	@%p38 bra 	$L__BB0_4;
	add.s32 	%r28, %r25, 1;
$L__BB0_6:
	and.b32  	%r11, %r3, 7;
	setp.eq.s32 	%p39, %r11, 0;
	@%p39 bra 	$L__BB0_14;
	setp.lt.u32 	%p40, %r11, 4;
	@%p40 bra 	$L__BB0_9;
	ld.param.u64 	%rd43, [wad_batch_f32_param_0];
	cvta.to.global.u64 	%rd25, %rd43;
	mul.wide.u32 	%rd26, %r28, 4;
	add.s64 	%rd27, %rd25, %rd26;
	ld.global.nc.f32 	%f34, [%rd27];
	cvt.f64.f32 	%fd96, %f34;
	add.s64 	%rd28, %rd1, %rd26;
	ld.global.nc.f32 	%f35, [%rd28];
	cvt.f64.f32 	%fd97, %f35;
	add.s64 	%rd29, %rd3, %rd26;
	ld.global.nc.f32 	%f36, [%rd29];
	cvt.f64.f32 	%fd98, %f36;
	setp.gt.f64 	%p41, %fd166, %fd96;
	selp.f64 	%fd99, %fd166, %fd96, %p41;
	setp.lt.f64 	%p42, %fd166, %fd97;
	selp.f64 	%fd100, %fd166, %fd97, %p42;
	setp.lt.f64 	%p43, %fd166, %fd98;
	sub.f64 	%fd101, %fd98, %fd100;
	setp.gt.f64 	%p44, %fd166, %fd98;
	sub.f64 	%fd102, %fd98, %fd99;
	selp.f64 	%fd103, %fd102, 0d0000000000000000, %p44;
	selp.f64 	%fd104, %fd101, %fd103, %p43;
	add.f64 	%fd105, %fd167, %fd104;
	cvt.rn.f32.f64 	%f37, %fd105;
	add.s64 	%rd30, %rd5, %rd26;
	st.global.f32 	[%rd30], %f37;
	ld.global.nc.f32 	%f38, [%rd27+4];
	cvt.f64.f32 	%fd106, %f38;
	ld.global.nc.f32 	%f39, [%rd28+4];
	cvt.f64.f32 	%fd107, %f39;
	ld.global.nc.f32 	%f40, [%rd29+4];
	cvt.f64.f32 	%fd108, %f40;
	setp.gt.f32 	%p45, %f36, %f38;
	selp.f64 	%fd109, %fd98, %fd106, %p45;
	setp.lt.f32 	%p46, %f36, %f39;
	selp.f64 	%fd110, %fd98, %fd107, %p46;
	setp.lt.f32 	%p47, %f36, %f40;
	sub.f64 	%fd111, %fd108, %fd110;
	setp.gt.f32 	%p48, %f36, %f40;
	sub.f64 	%fd112, %fd108, %fd109;
	selp.f64 	%fd113, %fd112, 0d0000000000000000, %p48;
	selp.f64 	%fd114, %fd111, %fd113, %p47;
	add.f64 	%fd115, %fd105, %fd114;
	cvt.rn.f32.f64 	%f41, %fd115;
	st.global.f32 	[%rd30+4], %f41;
	ld.global.nc.f32 	%f42, [%rd27+8];
	cvt.f64.f32 	%fd116, %f42;
	ld.global.nc.f32 	%f43, [%rd28+8];
	cvt.f64.f32 	%fd117, %f43;
	ld.global.nc.f32 	%f44, [%rd29+8];
	cvt.f64.f32 	%fd118, %f44;
	setp.gt.f32 	%p49, %f40, %f42;
	selp.f64 	%fd119, %fd108, %fd116, %p49;
	setp.lt.f32 	%p50, %f40, %f43;
	selp.f64 	%fd120, %fd108, %fd117, %p50;
	setp.lt.f32 	%p51, %f40, %f44;
	sub.f64 	%fd121, %fd118, %fd120;
	setp.gt.f32 	%p52, %f40, %f44;
	sub.f64 	%fd122, %fd118, %fd119;
	selp.f64 	%fd123, %fd122, 0d0000000000000000, %p52;
	selp.f64 	%fd124, %fd121, %fd123, %p51;
	add.f64 	%fd125, %fd115, %fd124;
	cvt.rn.f32.f64 	%f45, %fd125;
	st.global.f32 	[%rd30+8], %f45;
	ld.global.nc.f32 	%f46, [%rd27+12];
	cvt.f64.f32 	%fd126, %f46;
	ld.global.nc.f32 	%f47, [%rd28+12];
	cvt.f64.f32 	%fd127, %f47;
	ld.global.nc.f32 	%f48, [%rd29+12];
	cvt.f64.f32 	%fd166, %f48;
	setp.gt.f32 	%p53, %f44, %f46;
	selp.f64 	%fd128, %fd118, %fd126, %p53;
	setp.lt.f32 	%p54, %f44, %f47;
	selp.f64 	%fd129, %fd118, %fd127, %p54;
	setp.lt.f32 	%p55, %f44, %f48;
	sub.f64 	%fd130, %fd166, %fd129;
	setp.gt.f32 	%p56, %f44, %f48;
	sub.f64 	%fd131, %fd166, %fd128;
	selp.f64 	%fd132, %fd131, 0d0000000000000000, %p56;
	selp.f64 	%fd133, %fd130, %fd132, %p55;
	add.f64 	%fd167, %fd125, %fd133;
	cvt.rn.f32.f64 	%f49, %fd167;
	st.global.f32 	[%rd30+12], %f49;
	add.s32 	%r28, %r28, 4;
$L__BB0_9:
	and.b32  	%r14, %r3, 3;
	setp.eq.s32 	%p57, %r14, 0;
	@%p57 bra 	$L__BB0_14;
	setp.eq.s32 	%p58, %r14, 1;
	@%p58 bra 	$L__BB0_12;
	ld.param.u64 	%rd44, [wad_batch_f32_param_0];
	cvta.to.global.u64 	%rd31, %rd44;
	mul.wide.u32 	%rd32, %r28, 4;
	add.s64 	%rd33, %rd31, %rd32;
	ld.global.nc.f32 	%f50, [%rd33];
	cvt.f64.f32 	%fd134, %f50;
	add.s64 	%rd34, %rd1, %rd32;
	ld.global.nc.f32 	%f51, [%rd34];
	cvt.f64.f32 	%fd135, %f51;
	add.s64 	%rd35, %rd3, %rd32;
	ld.global.nc.f32 	%f52, [%rd35];
	cvt.f64.f32 	%fd136, %f52;
	setp.gt.f64 	%p59, %fd166, %fd134;
	selp.f64 	%fd137, %fd166, %fd134, %p59;
	setp.lt.f64 	%p60, %fd166, %fd135;
	selp.f64 	%fd138, %fd166, %fd135, %p60;
	setp.lt.f64 	%p61, %fd166, %fd136;
	sub.f64 	%fd139, %fd136, %fd138;
	setp.gt.f64 	%p62, %fd166, %fd136;
	sub.f64 	%fd140, %fd136, %fd137;
	selp.f64 	%fd141, %fd140, 0d0000000000000000, %p62;
	selp.f64 	%fd142, %fd139, %fd141, %p61;
	add.f64 	%fd143, %fd167, %fd142;
	cvt.rn.f32.f64 	%f53, %fd143;
	add.s64 	%rd36, %rd5, %rd32;
	st.global.f32 	[%rd36], %f53;
	ld.global.nc.f32 	%f54, [%rd33+4];
	cvt.f64.f32 	%fd144, %f54;
	ld.global.nc.f32 	%f55, [%rd34+4];
	cvt.f64.f32 	%fd145, %f55;
	ld.global.nc.f32 	%f56, [%rd35+4];
	cvt.f64.f32 	%fd166, %f56;
	setp.gt.f32 	%p63, %f52, %f54;
	selp.f64 	%fd146, %fd136, %fd144, %p63;
	setp.lt.f32 	%p64, %f52, %f55;
	selp.f64 	%fd147, %fd136, %fd145, %p64;
	setp.lt.f32 	%p65, %f52, %f56;
	sub.f64 	%fd148, %fd166, %fd147;
	setp.gt.f32 	%p66, %f52, %f56;
	sub.f64 	%fd149, %fd166, %fd146;
	selp.f64 	%fd150, %fd149, 0d0000000000000000, %p66;
	selp.f64 	%fd151, %fd148, %fd150, %p65;
	add.f64 	%fd167, %fd143, %fd151;
	cvt.rn.f32.f64 	%f57, %fd167;
	st.global.f32 	[%rd36+4], %f57;
	add.s32 	%r28, %r28, 2;
$L__BB0_12:
	and.b32  	%r24, %r3, 1;
	setp.eq.b32 	%p67, %r24, 1;
	not.pred 	%p68, %p67;
	@%p68 bra 	$L__BB0_14;
	ld.param.u64 	%rd45, [wad_batch_f32_param_0];
	cvta.to.global.u64 	%rd37, %rd45;
	mul.wide.u32 	%rd38, %r28, 4;
	add.s64 	%rd39, %rd37, %rd38;
	ld.global.nc.f32 	%f58, [%rd39];
	cvt.f64.f32 	%fd152, %f58;
	add.s64 	%rd40, %rd1, %rd38;
	ld.global.nc.f32 	%f59, [%rd40];
	cvt.f64.f32 	%fd153, %f59;
	add.s64 	%rd41, %rd3, %rd38;
	ld.global.nc.f32 	%f60, [%rd41];
	cvt.f64.f32 	%fd154, %f60;
	setp.gt.f64 	%p69, %fd166, %fd152;
	selp.f64 	%fd155, %fd166, %fd152, %p69;
	setp.lt.f64 	%p70, %fd166, %fd153;
	selp.f64 	%fd156, %fd166, %fd153, %p70;
	setp.lt.f64 	%p71, %fd166, %fd154;
	sub.f64 	%fd157, %fd154, %fd156;
	setp.gt.f64 	%p72, %fd166, %fd154;
	sub.f64 	%fd158, %fd154, %fd155;
	selp.f64 	%fd159, %fd158, 0d0000000000000000, %p72;
	selp.f64 	%fd160, %fd157, %fd159, %p71;
	add.f64 	%fd161, %fd167, %fd160;
	cvt.rn.f32.f64 	%f61, %fd161;
	add.s64 	%rd42, %rd5, %rd38;
	st.global.f32 	[%rd42], %f61;
$L__BB0_14:
	ret;

}
	// .globl	wad_many_series_one_param_f32
.visible .entry wad_many_series_one_param_f32(
	.param .u64 .ptr .align 1 wad_many_series_one_param_f32_param_0,
	.param .u64 .ptr .align 1 wad_many_series_one_param_f32_param_1,
	.param .u64 .ptr .align 1 wad_many_series_one_param_f32_param_2,
	.param .u32 wad_many_series_one_param_f32_param_3,
	.param .u32 wad_many_series_one_param_f32_param_4,
	.param .u64 .ptr .align 1 wad_many_series_one_param_f32_param_5
)
{
	.reg .pred 	%p<39>;
	.reg .b32 	%r<42>;
	.reg .b32 	%f<30>;
	.reg .b64 	%rd<48>;
	.reg .b64 	%fd<86>;

	ld.param.u64 	%rd7, [wad_many_series_one_param_f32_param_0];
	ld.param.u64 	%rd8, [wad_many_series_one_param_f32_param_1];
	ld.param.u64 	%rd5, [wad_many_series_one_param_f32_param_2];
	ld.param.u32 	%r20, [wad_many_series_one_param_f32_param_3];
	ld.param.u32 	%r21, [wad_many_series_one_param_f32_param_4];
	ld.param.u64 	%rd6, [wad_many_series_one_param_f32_param_5];
	cvta.to.global.u64 	%rd1, %rd8;
	cvta.to.global.u64 	%rd2, %rd7;
	mov.u32 	%r22, %ctaid.x;
	mov.u32 	%r23, %ntid.x;
	mul.lo.s32 	%r1, %r22, %r23;
	mov.u32 	%r2, %tid.x;
	add.s32 	%r3, %r1, %r2;
	setp.ge.s32 	%p1, %r3, %r20;
	setp.lt.s32 	%p2, %r21, 1;
	or.pred  	%p3, %p1, %p2;
	@%p3 bra 	$L__BB1_11;
	cvta.to.global.u64 	%rd9, %rd6;
	cvta.to.global.u64 	%rd10, %rd5;
	mul.wide.s32 	%rd11, %r3, 4;
	add.s64 	%rd3, %rd9, %rd11;
	mov.b32 	%r24, 0;
	st.global.u32 	[%rd3], %r24;
	add.s64 	%rd4, %rd10, %rd11;
	setp.lt.u32 	%p4, %r21, 2;
	@%p4 bra 	$L__BB1_11;
	ld.global.nc.f32 	%f1, [%rd4];
	cvt.f64.f32 	%fd84, %f1;
	add.s32 	%r4, %r21, -1;
	add.s32 	%r26, %r21, -2;
	setp.lt.u32 	%p5, %r26, 3;
	mov.f64 	%fd85, 0d0000000000000000;
	mov.b32 	%r41, 1;
	@%p5 bra 	$L__BB1_6;
	and.b32  	%r28, %r4, -4;
	neg.s32 	%r39, %r28;
	add.s32 	%r29, %r2, %r20;
	add.s32 	%r36, %r29, %r1;
	mov.f64 	%fd85, 0d0000000000000000;
	mov.b32 	%r38, 0;
	mul.wide.s32 	%rd18, %r20, 4;
	mov.u32 	%r37, %r20;
$L__BB1_4:
	.pragma "nounroll";
	mul.wide.s32 	%rd12, %r36, 4;
	add.s64 	%rd13, %rd2, %rd12;
	ld.global.nc.f32 	%f2, [%rd13];
	cvt.f64.f32 	%fd14, %f2;
	add.s64 	%rd14, %rd1, %rd12;
	ld.global.nc.f32 	%f3, [%rd14];
	cvt.f64.f32 	%fd15, %f3;
	mul.wide.s32 	%rd15, %r37, 4;
	add.s64 	%rd16, %rd4, %rd15;
	ld.global.nc.f32 	%f4, [%rd16];
	cvt.f64.f32 	%fd16, %f4;
	setp.gt.f64 	%p6, %fd84, %fd14;
	selp.f64 	%fd17, %fd84, %fd14, %p6;
	setp.lt.f64 	%p7, %fd84, %fd15;
	selp.f64 	%fd18, %fd84, %fd15, %p7;
	setp.lt.f64 	%p8, %fd84, %fd16;
	sub.f64 	%fd19, %fd16, %fd18;
	setp.gt.f64 	%p9, %fd84, %fd16;
	sub.f64 	%fd20, %fd16, %fd17;
	selp.f64 	%fd21, %fd20, 0d0000000000000000, %p9;
	selp.f64 	%fd22, %fd19, %fd21, %p8;
	add.f64 	%fd23, %fd85, %fd22;
	cvt.rn.f32.f64 	%f5, %fd23;
	add.s64 	%rd17, %rd3, %rd15;
	st.global.f32 	[%rd17], %f5;
	add.s64 	%rd19, %rd13, %rd18;
	ld.global.nc.f32 	%f6, [%rd19];
	cvt.f64.f32 	%fd24, %f6;
	add.s64 	%rd20, %rd14, %rd18;
	ld.global.nc.f32 	%f7, [%rd20];
	cvt.f64.f32 	%fd25, %f7;
	add.s64 	%rd21, %rd16, %rd18;
	ld.global.nc.f32 	%f8, [%rd21];
	cvt.f64.f32 	%fd26, %f8;
	setp.gt.f32 	%p10, %f4, %f6;
	selp.f64 	%fd27, %fd16, %fd24, %p10;
	setp.lt.f32 	%p11, %f4, %f7;
	selp.f64 	%fd28, %fd16, %fd25, %p11;
	setp.lt.f32 	%p12, %f4, %f8;
	sub.f64 	%fd29, %fd26, %fd28;
	setp.gt.f32 	%p13, %f4, %f8;
	sub.f64 	%fd30, %fd26, %fd27;
	selp.f64 	%fd31, %fd30, 0d0000000000000000, %p13;
	selp.f64 	%fd32, %fd29, %fd31, %p12;
	add.f64 	%fd33, %fd23, %fd32;
	cvt.rn.f32.f64 	%f9, %fd33;
	add.s64 	%rd22, %rd17, %rd18;
	st.global.f32 	[%rd22], %f9;
	add.s64 	%rd23, %rd19, %rd18;
	ld.global.nc.f32 	%f10, [%rd23];
	cvt.f64.f32 	%fd34, %f10;
	add.s64 	%rd24, %rd20, %rd18;
	ld.global.nc.f32 	%f11, [%rd24];
	cvt.f64.f32 	%fd35, %f11;
	add.s64 	%rd25, %rd21, %rd18;
	ld.global.nc.f32 	%f12, [%rd25];
	cvt.f64.f32 	%fd36, %f12;
	setp.gt.f32 	%p14, %f8, %f10;
	selp.f64 	%fd37, %fd26, %fd34, %p14;
	setp.lt.f32 	%p15, %f8, %f11;
	selp.f64 	%fd38, %fd26, %fd35, %p15;
	setp.lt.f32 	%p16, %f8, %f12;
	sub.f64 	%fd39, %fd36, %fd38;
	setp.gt.f32 	%p17, %f8, %f12;
	sub.f64 	%fd40, %fd36, %fd37;
	selp.f64 	%fd41, %fd40, 0d0000000000000000, %p17;
	selp.f64 	%fd42, %fd39, %fd41, %p16;
	add.f64 	%fd43, %fd33, %fd42;
	cvt.rn.f32.f64 	%f13, %fd43;
	add.s64 	%rd26, %rd22, %rd18;
	st.global.f32 	[%rd26], %f13;
	add.s64 	%rd27, %rd23, %rd18;
	ld.global.nc.f32 	%f14, [%rd27];
	cvt.f64.f32 	%fd44, %f14;
	add.s64 	%rd28, %rd24, %rd18;
	ld.global.nc.f32 	%f15, [%rd28];
	cvt.f64.f32 	%fd45, %f15;
	add.s64 	%rd29, %rd25, %rd18;
	ld.global.nc.f32 	%f16, [%rd29];
	cvt.f64.f32 	%fd84, %f16;
	setp.gt.f32 	%p18, %f12, %f14;
	selp.f64 	%fd46, %fd36, %fd44, %p18;
	setp.lt.f32 	%p19, %f12, %f15;
	selp.f64 	%fd47, %fd36, %fd45, %p19;
	setp.lt.f32 	%p20, %f12, %f16;
	sub.f64 	%fd48, %fd84, %fd47;
	setp.gt.f32 	%p21, %f12, %f16;
	sub.f64 	%fd49, %fd84, %fd46;
	selp.f64 	%fd50, %fd49, 0d0000000000000000, %p21;
	selp.f64 	%fd51, %fd48, %fd50, %p20;
	add.f64 	%fd85, %fd43, %fd51;
	cvt.rn.f32.f64 	%f17, %fd85;
	add.s64 	%rd30, %rd26, %rd18;
	st.global.f32 	[%rd30], %f17;
	add.s32 	%r39, %r39, 4;
	add.s32 	%r38, %r38, 4;
	shl.b32 	%r30, %r20, 2;
	add.s32 	%r37, %r37, %r30;
	add.s32 	%r36, %r36, %r30;
	setp.ne.s32 	%p22, %r39, 0;
	@%p22 bra 	$L__BB1_4;
	add.s32 	%r41, %r38, 1;
$L__BB1_6:
	and.b32  	%r17, %r4, 3;
	setp.eq.s32 	%p23, %r17, 0;
	@%p23 bra 	$L__BB1_11;
	setp.eq.s32 	%p24, %r17, 1;
	@%p24 bra 	$L__BB1_9;
	mul.lo.s32 	%r31, %r41, %r20;
	add.s32 	%r32, %r31, %r3;
	mul.wide.s32 	%rd31, %r32, 4;
	add.s64 	%rd32, %rd2, %rd31;
	ld.global.nc.f32 	%f18, [%rd32];
	cvt.f64.f32 	%fd52, %f18;
	add.s64 	%rd33, %rd1, %rd31;
	ld.global.nc.f32 	%f19, [%rd33];
	cvt.f64.f32 	%fd53, %f19;
	mul.wide.s32 	%rd34, %r31, 4;
	add.s64 	%rd35, %rd4, %rd34;
	ld.global.nc.f32 	%f20, [%rd35];
	cvt.f64.f32 	%fd54, %f20;
	setp.gt.f64 	%p25, %fd84, %fd52;
	selp.f64 	%fd55, %fd84, %fd52, %p25;
	setp.lt.f64 	%p26, %fd84, %fd53;
	selp.f64 	%fd56, %fd84, %fd53, %p26;
	setp.lt.f64 	%p27, %fd84, %fd54;
	sub.f64 	%fd57, %fd54, %fd56;
	setp.gt.f64 	%p28, %fd84, %fd54;
	sub.f64 	%fd58, %fd54, %fd55;
	selp.f64 	%fd59, %fd58, 0d0000000000000000, %p28;
	selp.f64 	%fd60, %fd57, %fd59, %p27;
	add.f64 	%fd61, %fd85, %fd60;
	cvt.rn.f32.f64 	%f21, %fd61;
	add.s64 	%rd36, %rd3, %rd34;
	st.global.f32 	[%rd36], %f21;
	mul.wide.s32 	%rd37, %r20, 4;
	add.s64 	%rd38, %rd32, %rd37;
	ld.global.nc.f32 	%f22, [%rd38];
	cvt.f64.f32 	%fd62, %f22;
	add.s64 	%rd39, %rd33, %rd37;
	ld.global.nc.f32 	%f23, [%rd39];
	cvt.f64.f32 	%fd63, %f23;
	add.s64 	%rd40, %rd35, %rd37;
	ld.global.nc.f32 	%f24, [%rd40];
	cvt.f64.f32 	%fd84, %f24;
	setp.gt.f32 	%p29, %f20, %f22;
	selp.f64 	%fd64, %fd54, %fd62, %p29;
	setp.lt.f32 	%p30, %f20, %f23;
	selp.f64 	%fd65, %fd54, %fd63, %p30;
	setp.lt.f32 	%p31, %f20, %f24;
	sub.f64 	%fd66, %fd84, %fd65;
	setp.gt.f32 	%p32, %f20, %f24;
	sub.f64 	%fd67, %fd84, %fd64;
	selp.f64 	%fd68, %fd67, 0d0000000000000000, %p32;
	selp.f64 	%fd69, %fd66, %fd68, %p31;
	add.f64 	%fd85, %fd61, %fd69;
	cvt.rn.f32.f64 	%f25, %fd85;
	add.s64 	%rd41, %rd36, %rd37;
	st.global.f32 	[%rd41], %f25;
	add.s32 	%r41, %r41, 2;
$L__BB1_9:
	and.b32  	%r33, %r4, 1;
	setp.eq.b32 	%p33, %r33, 1;
	not.pred 	%p34, %p33;
	@%p34 bra 	$L__BB1_11;
	mul.lo.s32 	%r34, %r41, %r20;
	add.s32 	%r35, %r34, %r3;
	mul.wide.s32 	%rd42, %r35, 4;
	add.s64 	%rd43, %rd2, %rd42;
	ld.global.nc.f32 	%f26, [%rd43];
	cvt.f64.f32 	%fd70, %f26;
	add.s64 	%rd44, %rd1, %rd42;
	ld.global.nc.f32 	%f27, [%rd44];
	cvt.f64.f32 	%fd71, %f27;
	mul.wide.s32 	%rd45, %r34, 4;
	add.s64 	%rd46, %rd4, %rd45;
	ld.global.nc.f32 	%f28, [%rd46];
	cvt.f64.f32 	%fd72, %f28;
	setp.gt.f64 	%p35, %fd84, %fd70;
	selp.f64 	%fd73, %fd84, %fd70, %p35;
	setp.lt.f64 	%p36, %fd84, %fd71;
	selp.f64 	%fd74, %fd84, %fd71, %p36;
	setp.lt.f64 	%p37, %fd84, %fd72;
	sub.f64 	%fd75, %fd72, %fd74;
	setp.gt.f64 	%p38, %fd84, %fd72;
	sub.f64 	%fd76, %fd72, %fd73;
	selp.f64 	%fd77, %fd76, 0d0000000000000000, %p38;
	selp.f64 	%fd78, %fd75, %fd77, %p37;
	add.f64 	%fd79, %fd85, %fd78;
	cvt.rn.f32.f64 	%f29, %fd79;
	add.s64 	%rd47, %rd3, %rd45;
	st.global.f32 	[%rd47], %f29;
$L__BB1_11:
	ret;

}
	// .globl	wad_series_f32
.visible .entry wad_series_f32(
	.param .u64 .ptr .align 1 wad_series_f32_param_0,
	.param .u64 .ptr .align 1 wad_series_f32_param_1,
	.param .u64 .ptr .align 1 wad_series_f32_param_2,
	.param .u32 wad_series_f32_param_3,
	.param .u32 wad_series_f32_param_4,
	.param .u64 .ptr .align 1 wad_series_f32_param_5
)
{
	.reg .pred 	%p<39>;
	.reg .b32 	%r<29>;
	.reg .b32 	%f<30>;
	.reg .b64 	%rd<57>;
	.reg .b64 	%fd<86>;

	ld.param.u64 	%rd20, [wad_series_f32_param_0];
	ld.param.u64 	%rd21, [wad_series_f32_param_1];
	ld.param.u64 	%rd22, [wad_series_f32_param_2];
	ld.param.u32 	%r13, [wad_series_f32_param_3];
	ld.param.u32 	%r14, [wad_series_f32_param_4];
	ld.param.u64 	%rd23, [wad_series_f32_param_5];
	cvta.to.global.u64 	%rd1, %rd21;
	cvta.to.global.u64 	%rd2, %rd20;
	mov.u32 	%r15, %ctaid.x;
	mov.u32 	%r16, %ntid.x;
	mov.u32 	%r17, %tid.x;
	mad.lo.s32 	%r1, %r15, %r16, %r17;
	setp.ge.s32 	%p1, %r1, %r14;
	setp.lt.s32 	%p2, %r13, 1;
	or.pred  	%p3, %p2, %p1;
	@%p3 bra 	$L__BB2_11;
	cvta.to.global.u64 	%rd3, %rd23;
	cvta.to.global.u64 	%rd4, %rd22;
	mul.lo.s32 	%r18, %r13, %r1;
	cvt.s64.s32 	%rd5, %r18;
	mul.wide.s32 	%rd24, %r18, 4;
	add.s64 	%rd6, %rd3, %rd24;
	mov.b32 	%r19, 0;
	st.global.u32 	[%rd6], %r19;
	setp.lt.u32 	%p4, %r13, 2;
	@%p4 bra 	$L__BB2_11;
	shl.b64 	%rd25, %rd5, 2;
	add.s64 	%rd7, %rd4, %rd25;
	ld.global.nc.f32 	%f1, [%rd7];
	cvt.f64.f32 	%fd84, %f1;
	add.s32 	%r2, %r13, -1;
	add.s32 	%r21, %r13, -2;
	setp.lt.u32 	%p5, %r21, 3;
	mov.f64 	%fd85, 0d0000000000000000;
	mov.b32 	%r28, 1;
	@%p5 bra 	$L__BB2_6;
	and.b32  	%r23, %r2, -4;
	neg.s32 	%r26, %r23;
	add.s64 	%rd27, %rd25, 8;
	add.s64 	%rd56, %rd2, %rd27;
	add.s64 	%rd55, %rd1, %rd27;
	add.s64 	%rd28, %rd25, %rd3;
	add.s64 	%rd54, %rd28, 16;
	add.s64 	%rd53, %rd4, %rd27;
	mov.f64 	%fd85, 0d0000000000000000;
	mov.b32 	%r25, 0;
$L__BB2_4:
	.pragma "nounroll";
	ld.global.nc.f32 	%f2, [%rd56+-4];
	cvt.f64.f32 	%fd14, %f2;
	ld.global.nc.f32 	%f3, [%rd55+-4];
	cvt.f64.f32 	%fd15, %f3;
	ld.global.nc.f32 	%f4, [%rd53+-4];
	cvt.f64.f32 	%fd16, %f4;
	setp.gt.f64 	%p6, %fd84, %fd14;
	selp.f64 	%fd17, %fd84, %fd14, %p6;
	setp.lt.f64 	%p7, %fd84, %fd15;
	selp.f64 	%fd18, %fd84, %fd15, %p7;
	setp.lt.f64 	%p8, %fd84, %fd16;
	sub.f64 	%fd19, %fd16, %fd18;
	setp.gt.f64 	%p9, %fd84, %fd16;
	sub.f64 	%fd20, %fd16, %fd17;
	selp.f64 	%fd21, %fd20, 0d0000000000000000, %p9;
	selp.f64 	%fd22, %fd19, %fd21, %p8;
	add.f64 	%fd23, %fd85, %fd22;
	cvt.rn.f32.f64 	%f5, %fd23;
	st.global.f32 	[%rd54+-12], %f5;
	ld.global.nc.f32 	%f6, [%rd56];
	cvt.f64.f32 	%fd24, %f6;
	ld.global.nc.f32 	%f7, [%rd55];
	cvt.f64.f32 	%fd25, %f7;
	ld.global.nc.f32 	%f8, [%rd53];
	cvt.f64.f32 	%fd26, %f8;
	setp.gt.f32 	%p10, %f4, %f6;
	selp.f64 	%fd27, %fd16, %fd24, %p10;
	setp.lt.f32 	%p11, %f4, %f7;
	selp.f64 	%fd28, %fd16, %fd25, %p11;
	setp.lt.f32 	%p12, %f4, %f8;
	sub.f64 	%fd29, %fd26, %fd28;
	setp.gt.f32 	%p13, %f4, %f8;
	sub.f64 	%fd30, %fd26, %fd27;
	selp.f64 	%fd31, %fd30, 0d0000000000000000, %p13;
	selp.f64 	%fd32, %fd29, %fd31, %p12;
	add.f64 	%fd33, %fd23, %fd32;
	cvt.rn.f32.f64 	%f9, %fd33;
	st.global.f32 	[%rd54+-8], %f9;
	ld.global.nc.f32 	%f10, [%rd56+4];
	cvt.f64.f32 	%fd34, %f10;
	ld.global.nc.f32 	%f11, [%rd55+4];
	cvt.f64.f32 	%fd35, %f11;
	ld.global.nc.f32 	%f12, [%rd53+4];
	cvt.f64.f32 	%fd36, %f12;
	setp.gt.f32 	%p14, %f8, %f10;
	selp.f64 	%fd37, %fd26, %fd34, %p14;
	setp.lt.f32 	%p15, %f8, %f11;
	selp.f64 	%fd38, %fd26, %fd35, %p15;
	setp.lt.f32 	%p16, %f8, %f12;
	sub.f64 	%fd39, %fd36, %fd38;
	setp.gt.f32 	%p17, %f8, %f12;
	sub.f64 	%fd40, %fd36, %fd37;
	selp.f64 	%fd41, %fd40, 0d0000000000000000, %p17;
	selp.f64 	%fd42, %fd39, %fd41, %p16;
	add.f64 	%fd43, %fd33, %fd42;
	cvt.rn.f32.f64 	%f13, %fd43;
	st.global.f32 	[%rd54+-4], %f13;
	ld.global.nc.f32 	%f14, [%rd56+8];
	cvt.f64.f32 	%fd44, %f14;
	ld.global.nc.f32 	%f15, [%rd55+8];
	cvt.f64.f32 	%fd45, %f15;
	ld.global.nc.f32 	%f16, [%rd53+8];
	cvt.f64.f32 	%fd84, %f16;
	setp.gt.f32 	%p18, %f12, %f14;
	selp.f64 	%fd46, %fd36, %fd44, %p18;
	setp.lt.f32 	%p19, %f12, %f15;
	selp.f64 	%fd47, %fd36, %fd45, %p19;
	setp.lt.f32 	%p20, %f12, %f16;
	sub.f64 	%fd48, %fd84, %fd47;
	setp.gt.f32 	%p21, %f12, %f16;
	sub.f64 	%fd49, %fd84, %fd46;
	selp.f64 	%fd50, %fd49, 0d0000000000000000, %p21;
	selp.f64 	%fd51, %fd48, %fd50, %p20;
	add.f64 	%fd85, %fd43, %fd51;
	cvt.rn.f32.f64 	%f17, %fd85;
	st.global.f32 	[%rd54], %f17;
	add.s32 	%r26, %r26, 4;
	add.s32 	%r25, %r25, 4;
	add.s64 	%rd56, %rd56, 16;
	add.s64 	%rd55, %rd55, 16;
	add.s64 	%rd54, %rd54, 16;
	add.s64 	%rd53, %rd53, 16;
	setp.ne.s32 	%p22, %r26, 0;
	@%p22 bra 	$L__BB2_4;
	add.s32 	%r28, %r25, 1;
$L__BB2_6:
	and.b32  	%r10, %r2, 3;
	setp.eq.s32 	%p23, %r10, 0;
	@%p23 bra 	$L__BB2_11;
	setp.eq.s32 	%p24, %r10, 1;
	@%p24 bra 	$L__BB2_9;
	ld.param.u64 	%rd51, [wad_series_f32_param_1];
	ld.param.u64 	%rd49, [wad_series_f32_param_0];
	cvt.u64.u32 	%rd29, %r28;
	add.s64 	%rd30, %rd29, %rd5;
	cvta.to.global.u64 	%rd31, %rd49;
	shl.b64 	%rd32, %rd30, 2;
	add.s64 	%rd33, %rd31, %rd32;
	ld.global.nc.f32 	%f18, [%rd33];
	cvt.f64.f32 	%fd52, %f18;
	cvta.to.global.u64 	%rd34, %rd51;
	add.s64 	%rd35, %rd34, %rd32;
	ld.global.nc.f32 	%f19, [%rd35];
	cvt.f64.f32 	%fd53, %f19;
	mul.wide.u32 	%rd36, %r28, 4;
	add.s64 	%rd37, %rd7, %rd36;
	ld.global.nc.f32 	%f20, [%rd37];
	cvt.f64.f32 	%fd54, %f20;
	setp.gt.f64 	%p25, %fd84, %fd52;
	selp.f64 	%fd55, %fd84, %fd52, %p25;
	setp.lt.f64 	%p26, %fd84, %fd53;
	selp.f64 	%fd56, %fd84, %fd53, %p26;
	setp.lt.f64 	%p27, %fd84, %fd54;
	sub.f64 	%fd57, %fd54, %fd56;
	setp.gt.f64 	%p28, %fd84, %fd54;
	sub.f64 	%fd58, %fd54, %fd55;
	selp.f64 	%fd59, %fd58, 0d0000000000000000, %p28;
	selp.f64 	%fd60, %fd57, %fd59, %p27;
	add.f64 	%fd61, %fd85, %fd60;
	cvt.rn.f32.f64 	%f21, %fd61;
	add.s64 	%rd38, %rd6, %rd36;
	st.global.f32 	[%rd38], %f21;
	ld.global.nc.f32 	%f22, [%rd33+4];
	cvt.f64.f32 	%fd62, %f22;
	ld.global.nc.f32 	%f23, [%rd35+4];
	cvt.f64.f32 	%fd63, %f23;
	ld.global.nc.f32 	%f24, [%rd37+4];
	cvt.f64.f32 	%fd84, %f24;
	setp.gt.f32 	%p29, %f20, %f22;
	selp.f64 	%fd64, %fd54, %fd62, %p29;
	setp.lt.f32 	%p30, %f20, %f23;
	selp.f64 	%fd65, %fd54, %fd63, %p30;
	setp.lt.f32 	%p31, %f20, %f24;
	sub.f64 	%fd66, %fd84, %fd65;
	setp.gt.f32 	%p32, %f20, %f24;
	sub.f64 	%fd67, %fd84, %fd64;
	selp.f64 	%fd68, %fd67, 0d0000000000000000, %p32;
	selp.f64 	%fd69, %fd66, %fd68, %p31;
	add.f64 	%fd85, %fd61, %fd69;
	cvt.rn.f32.f64 	%f25, %fd85;
	st.global.f32 	[%rd38+4], %f25;
	add.s32 	%r28, %r28, 2;
$L__BB2_9:
	and.b32  	%r24, %r2, 1;
	setp.eq.b32 	%p33, %r24, 1;
	not.pred 	%p34, %p33;
	@%p34 bra 	$L__BB2_11;
	ld.param.u64 	%rd52, [wad_series_f32_param_1];
	ld.param.u64 	%rd50, [wad_series_f32_param_0];
	cvt.u64.u32 	%rd39, %r28;
	add.s64 	%rd40, %rd39, %rd5;
	cvta.to.global.u64 	%rd41, %rd50;
	shl.b64 	%rd42, %rd40, 2;
	add.s64 	%rd43, %rd41, %rd42;
	ld.global.nc.f32 	%f26, [%rd43];
	cvt.f64.f32 	%fd70, %f26;
	cvta.to.global.u64 	%rd44, %rd52;
	add.s64 	%rd45, %rd44, %rd42;
	ld.global.nc.f32 	%f27, [%rd45];
	cvt.f64.f32 	%fd71, %f27;
	mul.wide.u32 	%rd46, %r28, 4;
	add.s64 	%rd47, %rd7, %rd46;
	ld.global.nc.f32 	%f28, [%rd47];
	cvt.f64.f32 	%fd72, %f28;
	setp.gt.f64 	%p35, %fd84, %fd70;
	selp.f64 	%fd73, %fd84, %fd70, %p35;
	setp.lt.f64 	%p36, %fd84, %fd71;
	selp.f64 	%fd74, %fd84, %fd71, %p36;
	setp.lt.f64 	%p37, %fd84, %fd72;
	sub.f64 	%fd75, %fd72, %fd74;
	setp.gt.f64 	%p38, %fd84, %fd72;
	sub.f64 	%fd76, %fd72, %fd73;
	selp.f64 	%fd77, %fd76, 0d0000000000000000, %p38;
	selp.f64 	%fd78, %fd75, %fd77, %p37;
	add.f64 	%fd79, %fd85, %fd78;
	cvt.rn.f32.f64 	%f29, %fd79;
	add.s64 	%rd48, %rd6, %rd46;
	st.global.f32 	[%rd48], %f29;
$L__BB2_11:
	ret;

}


// ===== COMPILED SASS (sm_100) =====

	.target	sm_100

	.elftype	@"ET_EXEC"


//--------------------- .note.nv.tkinfo           --------------------------
	.section	.note.nv.tkinfo,"",@"SHT_NOTE"
	.sectionflags	@"SHF_NOTE_NV_TKINFO"
	.tkinfo
        /*0018*/ 	.word	0x00000002
        /*0030*/ 	.string	""
        /*0030*/ 	.string	"ptxas"
        /*0030*/ 	.string	"Cuda compilation tools, release 13.0, V13.0.88"
        /*0030*/ 	.string	"Build cuda_13.0.r13.0/compiler.36424714_0"
        /*0030*/ 	.string	"-arch sm_100 -m 64 "



//--------------------- .note.nv.cuinfo           --------------------------
	.section	.note.nv.cuinfo,"",@"SHT_NOTE"
	.sectionflags	@"SHF_NOTE_NV_CUINFO"
        /*0018*/ 	.short	0x0002
        /*001a*/ 	.short	0x0064
        /*001c*/ 	.short	0x0082
	.zero		2


//--------------------- .nv.info                  --------------------------
	.section	.nv.info,"",@"SHT_CUDA_INFO"
	.align	4


	//----- nvinfo : EIATTR_REGCOUNT
	.align		4
        /*0000*/ 	.byte	0x04, 0x2f
        /*0002*/ 	.short	(.L_1 - .L_0)
	.align		4
.L_0:
        /*0004*/ 	.word	index@(wad_batch_f32)
        /*0008*/ 	.word	0x00000022


	//----- nvinfo : EIATTR_FRAME_SIZE
	.align		4
.L_1:
        /*000c*/ 	.byte	0x04, 0x11
        /*000e*/ 	.short	(.L_3 - .L_2)
	.align		4
.L_2:
        /*0010*/ 	.word	index@(wad_batch_f32)
        /*0014*/ 	.word	0x00000000


	//----- nvinfo : EIATTR_REGCOUNT
	.align		4
.L_3:
        /*0018*/ 	.byte	0x04, 0x2f
        /*001a*/ 	.short	(.L_5 - .L_4)
	.align		4
.L_4:
        /*001c*/ 	.word	index@(wad_many_series_one_param_f32)
        /*0020*/ 	.word	0x00000022


	//----- nvinfo : EIATTR_FRAME_SIZE
	.align		4
.L_5:
        /*0024*/ 	.byte	0x04, 0x11
        /*0026*/ 	.short	(.L_7 - .L_6)
	.align		4
.L_6:
        /*0028*/ 	.word	index@(wad_many_series_one_param_f32)
        /*002c*/ 	.word	0x00000000


	//----- nvinfo : EIATTR_REGCOUNT
	.align		4
.L_7:
        /*0030*/ 	.byte	0x04, 0x2f
        /*0032*/ 	.short	(.L_9 - .L_8)
	.align		4
.L_8:
        /*0034*/ 	.word	index@(wad_series_f32)
        /*0038*/ 	.word	0x0000002a


	//----- nvinfo : EIATTR_FRAME_SIZE
	.align		4
.L_9:
        /*003c*/ 	.byte	0x04, 0x11
        /*003e*/ 	.short	(.L_11 - .L_10)
	.align		4
.L_10:
        /*0040*/ 	.word	index@(wad_series_f32)
        /*0044*/ 	.word	0x00000000


	//----- nvinfo : EIATTR_MIN_STACK_SIZE
	.align		4
.L_11:
        /*0048*/ 	.byte	0x04, 0x12
        /*004a*/ 	.short	(.L_13 - .L_12)
	.align		4
.L_12:
        /*004c*/ 	.word	index@(wad_series_f32)
        /*0050*/ 	.word	0x00000000


	//----- nvinfo : EIATTR_MIN_STACK_SIZE
	.align		4
.L_13:
        /*0054*/ 	.byte	0x04, 0x12
        /*0056*/ 	.short	(.L_15 - .L_14)
	.align		4
.L_14:
        /*0058*/ 	.word	index@(wad_many_series_one_param_f32)
        /*005c*/ 	.word	0x00000000


	//----- nvinfo : EIATTR_MIN_STACK_SIZE
	.align		4
.L_15:
        /*0060*/ 	.byte	0x04, 0x12
        /*0062*/ 	.short	(.L_17 - .L_16)
	.align		4
.L_16:
        /*0064*/ 	.word	index@(wad_batch_f32)
        /*0068*/ 	.word	0x00000000
.L_17:


//--------------------- .nv.compat                --------------------------
	.section	.nv.compat,"",@"SHT_CUDA_COMPAT_INFO"
	.align	4
        /*0000*/ 	.byte	0x02, 0x09, 0x00, 0x00, 0x02, 0x02, 0x01, 0x00, 0x02, 0x05, 0x05, 0x00, 0x03, 0x07, 0x01, 0x01
        /*0010*/ 	.byte	0x02, 0x03, 0x00, 0x00, 0x02, 0x06, 0x01, 0x00, 0x04, 0x0b, 0x08, 0x00, 0x01, 0x00, 0x00, 0x00
        /*0020*/ 	.byte	0x00, 0x00, 0x00, 0x00


//--------------------- .nv.info.wad_series_f32   --------------------------
	.section	.nv.info.wad_series_f32,"",@"SHT_CUDA_INFO"
	.sectionflags	@""
	.align	4


	//----- nvinfo : EIATTR_CUDA_API_VERSION
	.align		4
        /*0000*/ 	.byte	0x04, 0x37
        /*0002*/ 	.short	(.L_19 - .L_18)
.L_18:
        /*0004*/ 	.word	0x00000082


	//----- nvinfo : EIATTR_KPARAM_INFO
	.align		4
.L_19:
        /*0008*/ 	.byte	0x04, 0x17
        /*000a*/ 	.short	(.L_21 - .L_20)
.L_20:
        /*000c*/ 	.word	0x00000000
        /*0010*/ 	.short	0x0005
        /*0012*/ 	.short	0x0020
        /*0014*/ 	.byte	0x00, 0xf5, 0x21, 0x00


	//----- nvinfo : EIATTR_KPARAM_INFO
	.align		4
.L_21:
        /*0018*/ 	.byte	0x04, 0x17
        /*001a*/ 	.short	(.L_23 - .L_22)
.L_22:
        /*001c*/ 	.word	0x00000000
        /*0020*/ 	.short	0x0004
        /*0022*/ 	.short	0x001c
        /*0024*/ 	.byte	0x00, 0xf0, 0x11, 0x00


	//----- nvinfo : EIATTR_KPARAM_INFO
	.align		4
.L_23:
        /*0028*/ 	.byte	0x04, 0x17
        /*002a*/ 	.short	(.L_25 - .L_24)
.L_24:
        /*002c*/ 	.word	0x00000000
        /*0030*/ 	.short	0x0003
        /*0032*/ 	.short	0x0018
        /*0034*/ 	.byte	0x00, 0xf0, 0x11, 0x00


	//----- nvinfo : EIATTR_KPARAM_INFO
	.align		4
.L_25:
        /*0038*/ 	.byte	0x04, 0x17
        /*003a*/ 	.short	(.L_27 - .L_26)
.L_26:
        /*003c*/ 	.word	0x00000000
        /*0040*/ 	.short	0x0002
        /*0042*/ 	.short	0x0010
        /*0044*/ 	.byte	0x00, 0xf5, 0x21, 0x00


	//----- nvinfo : EIATTR_KPARAM_INFO
	.align		4
.L_27:
        /*0048*/ 	.byte	0x04, 0x17
        /*004a*/ 	.short	(.L_29 - .L_28)
.L_28:
        /*004c*/ 	.word	0x00000000
        /*0050*/ 	.short	0x0001
        /*0052*/ 	.short	0x0008
        /*0054*/ 	.byte	0x00, 0xf5, 0x21, 0x00


	//----- nvinfo : EIATTR_KPARAM_INFO
	.align		4
.L_29:
        /*0058*/ 	.byte	0x04, 0x17
        /*005a*/ 	.short	(.L_31 - .L_30)
.L_30:
        /*005c*/ 	.word	0x00000000
        /*0060*/ 	.short	0x0000
        /*0062*/ 	.short	0x0000
        /*0064*/ 	.byte	0x00, 0xf5, 0x21, 0x00


	//----- nvinfo : EIATTR_SPARSE_MMA_MASK
	.align		4
.L_31:
        /*0068*/ 	.byte	0x03, 0x50
        /*006a*/ 	.short	0x0000


	//----- nvinfo : EIATTR_MAXREG_COUNT
	.align		4
        /*006c*/ 	.byte	0x03, 0x1b
        /*006e*/ 	.short	0x00ff


	//----- nvinfo : EIATTR_MERCURY_ISA_VERSION
	.align		4
        /*0070*/ 	.byte	0x03, 0x5f
        /*0072*/ 	.short	0x0101


	//----- nvinfo : EIATTR_VRC_CTA_INIT_COUNT
	.align		4
        /*0074*/ 	.byte	0x02, 0x4a
	.zero		1
	.zero		1


	//----- nvinfo : EIATTR_EXIT_INSTR_OFFSETS
	.align		4
        /*0078*/ 	.byte	0x04, 0x1c
        /*007a*/ 	.short	(.L_33 - .L_32)


	//   ....[0]....
.L_32:
        /*007c*/ 	.word	0x00000080


	//   ....[1]....
        /*0080*/ 	.word	0x000000f0


	//   ....[2]....
        /*0084*/ 	.word	0x000009b0


	//   ....[3]....
        /*0088*/ 	.word	0x00000da0


	//   ....[4]....
        /*008c*/ 	.word	0x00000fd0


	//----- nvinfo : EIATTR_CBANK_PARAM_SIZE
	.align		4
.L_33:
        /*0090*/ 	.byte	0x03, 0x19
        /*0092*/ 	.short	0x0028


	//----- nvinfo : EIATTR_PARAM_CBANK
	.align		4
        /*0094*/ 	.byte	0x04, 0x0a
        /*0096*/ 	.short	(.L_35 - .L_34)
	.align		4
.L_34:
        /*0098*/ 	.word	index@(.nv.constant0.wad_series_f32)
        /*009c*/ 	.short	0x0380
        /*009e*/ 	.short	0x0028


	//----- nvinfo : EIATTR_SW_WAR
	.align		4
.L_35:
        /*00a0*/ 	.byte	0x04, 0x36
        /*00a2*/ 	.short	(.L_37 - .L_36)
.L_36:
        /*00a4*/ 	.word	0x00000008
.L_37:


//--------------------- .nv.info.wad_many_series_one_param_f32 --------------------------
	.section	.nv.info.wad_many_series_one_param_f32,"",@"SHT_CUDA_INFO"
	.sectionflags	@""
	.align	4


	//----- nvinfo : EIATTR_CUDA_API_VERSION
	.align		4
        /*0000*/ 	.byte	0x04, 0x37
        /*0002*/ 	.short	(.L_39 - .L_38)
.L_38:
        /*0004*/ 	.word	0x00000082


	//----- nvinfo : EIATTR_KPARAM_INFO
	.align		4
.L_39:
        /*0008*/ 	.byte	0x04, 0x17
        /*000a*/ 	.short	(.L_41 - .L_40)
.L_40:
        /*000c*/ 	.word	0x00000000
        /*0010*/ 	.short	0x0005
        /*0012*/ 	.short	0x0020
        /*0014*/ 	.byte	0x00, 0xf5, 0x21, 0x00


	//----- nvinfo : EIATTR_KPARAM_INFO
	.align		4
.L_41:
        /*0018*/ 	.byte	0x04, 0x17
        /*001a*/ 	.short	(.L_43 - .L_42)
.L_42:
        /*001c*/ 	.word	0x00000000
        /*0020*/ 	.short	0x0004
        /*0022*/ 	.short	0x001c
        /*0024*/ 	.byte	0x00, 0xf0, 0x11, 0x00


	//----- nvinfo : EIATTR_KPARAM_INFO
	.align		4
.L_43:
        /*0028*/ 	.byte	0x04, 0x17
        /*002a*/ 	.short	(.L_45 - .L_44)
.L_44:
        /*002c*/ 	.word	0x00000000
        /*0030*/ 	.short	0x0003
        /*0032*/ 	.short	0x0018
        /*0034*/ 	.byte	0x00, 0xf0, 0x11, 0x00


	//----- nvinfo : EIATTR_KPARAM_INFO
	.align		4
.L_45:
        /*0038*/ 	.byte	0x04, 0x17
        /*003a*/ 	.short	(.L_47 - .L_46)
.L_46:
        /*003c*/ 	.word	0x00000000
        /*0040*/ 	.short	0x0002
        /*0042*/ 	.short	0x0010
        /*0044*/ 	.byte	0x00, 0xf5, 0x21, 0x00


	//----- nvinfo : EIATTR_KPARAM_INFO
	.align		4
.L_47:
        /*0048*/ 	.byte	0x04, 0x17
        /*004a*/ 	.short	(.L_49 - .L_48)
.L_48:
        /*004c*/ 	.word	0x00000000
        /*0050*/ 	.short	0x0001
        /*0052*/ 	.short	0x0008
        /*0054*/ 	.byte	0x00, 0xf5, 0x21, 0x00


	//----- nvinfo : EIATTR_KPARAM_INFO
	.align		4
.L_49:
        /*0058*/ 	.byte	0x04, 0x17
        /*005a*/ 	.short	(.L_51 - .L_50)
.L_50:
        /*005c*/ 	.word	0x00000000
        /*0060*/ 	.short	0x0000
        /*0062*/ 	.short	0x0000
        /*0064*/ 	.byte	0x00, 0xf5, 0x21, 0x00


	//----- nvinfo : EIATTR_SPARSE_MMA_MASK
	.align		4
.L_51:
        /*0068*/ 	.byte	0x03, 0x50
        /*006a*/ 	.short	0x0000


	//----- nvinfo : EIATTR_MAXREG_COUNT
	.align		4
        /*006c*/ 	.byte	0x03, 0x1b
        /*006e*/ 	.short	0x00ff


	//----- nvinfo : EIATTR_MERCURY_ISA_VERSION
	.align		4
        /*0070*/ 	.byte	0x03, 0x5f
        /*0072*/ 	.short	0x0101


	//----- nvinfo : EIATTR_VRC_CTA_INIT_COUNT
	.align		4
        /*0074*/ 	.byte	0x02, 0x4a
	.zero		1
	.zero		1


	//----- nvinfo : EIATTR_EXIT_INSTR_OFFSETS
	.align		4
        /*0078*/ 	.byte	0x04, 0x1c
        /*007a*/ 	.short	(.L_53 - .L_52)


	//   ....[0]....
.L_52:
        /*007c*/ 	.word	0x00000090


	//   ....[1]....
        /*0080*/ 	.word	0x000000f0


	//   ....[2]....
        /*0084*/ 	.word	0x00000960


	//   ....[3]....
        /*0088*/ 	.word	0x00000d60


	//   ....[4]....
        /*008c*/ 	.word	0x00000f60


	//----- nvinfo : EIATTR_CBANK_PARAM_SIZE
	.align		4
.L_53:
        /*0090*/ 	.byte	0x03, 0x19
        /*0092*/ 	.short	0x0028


	//----- nvinfo : EIATTR_PARAM_CBANK
	.align		4
        /*0094*/ 	.byte	0x04, 0x0a
        /*0096*/ 	.short	(.L_55 - .L_54)
	.align		4
.L_54:
        /*0098*/ 	.word	index@(.nv.constant0.wad_many_series_one_param_f32)
        /*009c*/ 	.short	0x0380
        /*009e*/ 	.short	0x0028


	//----- nvinfo : EIATTR_SW_WAR
	.align		4
.L_55:
        /*00a0*/ 	.byte	0x04, 0x36
        /*00a2*/ 	.short	(.L_57 - .L_56)
.L_56:
        /*00a4*/ 	.word	0x00000008
.L_57:


//--------------------- .nv.info.wad_batch_f32    --------------------------
	.section	.nv.info.wad_batch_f32,"",@"SHT_CUDA_INFO"
	.sectionflags	@""
	.align	4


	//----- nvinfo : EIATTR_CUDA_API_VERSION
	.align		4
        /*0000*/ 	.byte	0x04, 0x37
        /*0002*/ 	.short	(.L_59 - .L_58)
.L_58:
        /*0004*/ 	.word	0x00000082


	//----- nvinfo : EIATTR_KPARAM_INFO
	.align		4
.L_59:
        /*0008*/ 	.byte	0x04, 0x17
        /*000a*/ 	.short	(.L_61 - .L_60)
.L_60:
        /*000c*/ 	.word	0x00000000
        /*0010*/ 	.short	0x0005
        /*0012*/ 	.short	0x0020
        /*0014*/ 	.byte	0x00, 0xf5, 0x21, 0x00


	//----- nvinfo : EIATTR_KPARAM_INFO
	.align		4
.L_61:
        /*0018*/ 	.byte	0x04, 0x17
        /*001a*/ 	.short	(.L_63 - .L_62)
.L_62:
        /*001c*/ 	.word	0x00000000
        /*0020*/ 	.short	0x0004
        /*0022*/ 	.short	0x001c
        /*0024*/ 	.byte	0x00, 0xf0, 0x11, 0x00


	//----- nvinfo : EIATTR_KPARAM_INFO
	.align		4
.L_63:
        /*0028*/ 	.byte	0x04, 0x17
        /*002a*/ 	.short	(.L_65 - .L_64)
.L_64:
        /*002c*/ 	.word	0x00000000
        /*0030*/ 	.short	0x0003
        /*0032*/ 	.short	0x0018
        /*0034*/ 	.byte	0x00, 0xf0, 0x11, 0x00


	//----- nvinfo : EIATTR_KPARAM_INFO
	.align		4
.L_65:
        /*0038*/ 	.byte	0x04, 0x17
        /*003a*/ 	.short	(.L_67 - .L_66)
.L_66:
        /*003c*/ 	.word	0x00000000
        /*0040*/ 	.short	0x0002
        /*0042*/ 	.short	0x0010
        /*0044*/ 	.byte	0x00, 0xf5, 0x21, 0x00


	//----- nvinfo : EIATTR_KPARAM_INFO
	.align		4
.L_67:
        /*0048*/ 	.byte	0x04, 0x17
        /*004a*/ 	.short	(.L_69 - .L_68)
.L_68:
        /*004c*/ 	.word	0x00000000
        /*0050*/ 	.short	0x0001
        /*0052*/ 	.short	0x0008
        /*0054*/ 	.byte	0x00, 0xf5, 0x21, 0x00


	//----- nvinfo : EIATTR_KPARAM_INFO
	.align		4
.L_69:
        /*0058*/ 	.byte	0x04, 0x17
        /*005a*/ 	.short	(.L_71 - .L_70)
.L_70:
        /*005c*/ 	.word	0x00000000
        /*0060*/ 	.short	0x0000
        /*0062*/ 	.short	0x0000
        /*0064*/ 	.byte	0x00, 0xf5, 0x21, 0x00


	//----- nvinfo : EIATTR_SPARSE_MMA_MASK
	.align		4
.L_71:
        /*0068*/ 	.byte	0x03, 0x50
        /*006a*/ 	.short	0x0000


	//----- nvinfo : EIATTR_MAXREG_COUNT
	.align		4
        /*006c*/ 	.byte	0x03, 0x1b
        /*006e*/ 	.short	0x00ff


	//----- nvinfo : EIATTR_MERCURY_ISA_VERSION
	.align		4
        /*0070*/ 	.byte	0x03, 0x5f
        /*0072*/ 	.short	0x0101


	//----- nvinfo : EIATTR_VRC_CTA_INIT_COUNT
	.align		4
        /*0074*/ 	.byte	0x02, 0x4a
	.zero		1
	.zero		1


	//----- nvinfo : EIATTR_EXIT_INSTR_OFFSETS
	.align		4
        /*0078*/ 	.byte	0x04, 0x1c
        /*007a*/ 	.short	(.L_73 - .L_72)


	//   ....[0]....
.L_72:
        /*007c*/ 	.word	0x00000050


	//   ....[1]....
        /*0080*/ 	.word	0x000000c0


	//   ....[2]....
        /*0084*/ 	.word	0x00000f20


	//   ....[3]....
        /*0088*/ 	.word	0x000015a0


	//   ....[4]....
        /*008c*/ 	.word	0x00001950


	//   ....[5]....
        /*0090*/ 	.word	0x00001b40


	//----- nvinfo : EIATTR_CBANK_PARAM_SIZE
	.align		4
.L_73:
        /*0094*/ 	.byte	0x03, 0x19
        /*0096*/ 	.short	0x0028


	//----- nvinfo : EIATTR_PARAM_CBANK
	.align		4
        /*0098*/ 	.byte	0x04, 0x0a
        /*009a*/ 	.short	(.L_75 - .L_74)
	.align		4
.L_74:
        /*009c*/ 	.word	index@(.nv.constant0.wad_batch_f32)
        /*00a0*/ 	.short	0x0380
        /*00a2*/ 	.short	0x0028


	//----- nvinfo : EIATTR_SW_WAR
	.align		4
.L_75:
        /*00a4*/ 	.byte	0x04, 0x36
        /*00a6*/ 	.short	(.L_77 - .L_76)
.L_76:
        /*00a8*/ 	.word	0x00000008
.L_77:


//--------------------- .nv.callgraph             --------------------------
	.section	.nv.callgraph,"",@"SHT_CUDA_CALLGRAPH"
	.align	4
	.sectionentsize	8
	.align		4
        /*0000*/ 	.word	0x00000000
	.align		4
        /*0004*/ 	.word	0xffffffff
	.align		4
        /*0008*/ 	.word	0x00000000
	.align		4
        /*000c*/ 	.word	0xfffffffe
	.align		4
        /*0010*/ 	.word	0x00000000
	.align		4
        /*0014*/ 	.word	0xfffffffd
	.align		4
        /*0018*/ 	.word	0x00000000
	.align		4
        /*001c*/ 	.word	0xfffffffc


//--------------------- .text.wad_series_f32      --------------------------
	.section	.text.wad_series_f32,"ax",@progbits
	.align	128
        .global         wad_series_f32
        .type           wad_series_f32,@function
        .size           wad_series_f32,(.L_x_13 - wad_series_f32)
        .other          wad_series_f32,@"STO_CUDA_ENTRY STV_DEFAULT"
wad_series_f32:
.text.wad_series_f32:
[----:B------:R-:W-:Y:S01]  /*0000*/  LDC R1, c[0x0][0x37c] ;  /* 0x0000df00ff017b82 */ /* 0x000fe20000000800 */
[----:B------:R-:W0:Y:S07]  /*0010*/  S2R R3, SR_TID.X ;  /* 0x0000000000037919 */ /* 0x000e2e0000002100 */
[----:B------:R-:W0:Y:S08]  /*0020*/  S2UR UR4, SR_CTAID.X ;  /* 0x00000000000479c3 */ /* 0x000e300000002500 */
[----:B------:R-:W0:Y:S08]  /*0030*/  LDC R0, c[0x0][0x360] ;  /* 0x0000d800ff007b82 */ /* 0x000e300000000800 */
[----:B------:R-:W1:Y:S01]  /*0040*/  LDC.64 R6, c[0x0][0x398] ;  /* 0x0000e600ff067b82 */ /* 0x000e620000000a00 */
[----:B0-----:R-:W-:-:S05]  /*0050*/  IMAD R0, R0, UR4, R3 ;  /* 0x0000000400007c24 */ /* 0x001fca000f8e0203 */
[----:B-1----:R-:W-:-:S04]  /*0060*/  ISETP.GE.AND P0, PT, R0, R7, PT ;  /* 0x000000070000720c */ /* 0x002fc80003f06270 */
[----:B------:R-:W-:-:S13]  /*0070*/  ISETP.LT.OR P0, PT, R6, 0x1, P0 ;  /* 0x000000010600780c */ /* 0x000fda0000701670 */
[----:B------:R-:W-:Y:S05]  /*0080*/  @P0 EXIT ;  /* 0x000000000000094d */ /* 0x000fea0003800000 */
[----:B------:R-:W0:Y:S01]  /*0090*/  LDC.64 R8, c[0x0][0x3a0] ;  /* 0x0000e800ff087b82 */ /* 0x000e220000000a00 */
[----:B------:R-:W1:Y:S01]  /*00a0*/  LDCU.64 UR4, c[0x0][0x358] ;  /* 0x00006b00ff0477ac */ /* 0x000e620008000a00 */
[----:B------:R-:W-:Y:S01]  /*00b0*/  ISETP.GE.U32.AND P0, PT, R6, 0x2, PT ;  /* 0x000000020600780c */ /* 0x000fe20003f06070 */
[----:B------:R-:W-:-:S04]  /*00c0*/  IMAD R0, R0, R6, RZ ;  /* 0x0000000600007224 */ /* 0x000fc800078e02ff */
[----:B0-----:R-:W-:-:S05]  /*00d0*/  IMAD.WIDE R8, R0, 0x4, R8 ;  /* 0x0000000400087825 */ /* 0x001fca00078e0208 */
[----:B-1----:R0:W-:Y:S03]  /*00e0*/  STG.E desc[UR4][R8.64], RZ ;  /* 0x000000ff08007986 */ /* 0x0021e6000c101904 */
[----:B------:R-:W-:Y:S05]  /*00f0*/  @!P0 EXIT ;  /* 0x000000000000894d */ /* 0x000fea0003800000 */
[----:B------:R-:W1:Y:S01]  /*0100*/  LDCU.64 UR6, c[0x0][0x390] ;  /* 0x00007200ff0677ac */ /* 0x000e620008000a00 */
[----:B------:R-:W-:Y:S01]  /*0110*/  IMAD.SHL.U32 R4, R0, 0x4, RZ ;  /* 0x0000000400047824 */ /* 0x000fe200078e00ff */
[----:B------:R-:W-:-:S04]  /*0120*/  SHF.R.S32.HI R3, RZ, 0x1f, R0 ;  /* 0x0000001fff037819 */ /* 0x000fc80000011400 */
[----:B------:R-:W-:Y:S02]  /*0130*/  SHF.L.U64.HI R31, R0, 0x2, R3 ;  /* 0x00000002001f7819 */ /* 0x000fe40000010203 */
[----:B-1----:R-:W-:-:S04]  /*0140*/  IADD3 R10, P0, PT, R4, UR6, RZ ;  /* 0x00000006040a7c10 */ /* 0x002fc8000ff1e0ff */
[----:B------:R-:W-:-:S05]  /*0150*/  IADD3.X R11, PT, PT, R31, UR7, RZ, P0, !PT ;  /* 0x000000071f0b7c10 */ /* 0x000fca00087fe4ff */
[----:B------:R-:W2:Y:S01]  /*0160*/  LDG.E.CONSTANT R20, desc[UR4][R10.64] ;  /* 0x000000040a147981 */ /* 0x000ea2000c1e9900 */
[----:B------:R-:W-:Y:S01]  /*0170*/  VIADD R2, R6, 0xfffffffe ;  /* 0xfffffffe06027836 */ /* 0x000fe20000000000 */
[----:B------:R-:W-:Y:S01]  /*0180*/  CS2R R18, SRZ ;  /* 0x0000000000127805 */ /* 0x000fe2000001ff00 */
[----:B------:R-:W-:-:S03]  /*0190*/  IMAD.MOV.U32 R5, RZ, RZ, 0x1 ;  /* 0x00000001ff057424 */ /* 0x000fc600078e00ff */
[----:B------:R-:W-:Y:S01]  /*01a0*/  ISETP.GE.U32.AND P0, PT, R2, 0x3, PT ;  /* 0x000000030200780c */ /* 0x000fe20003f06070 */
[----:B------:R-:W-:Y:S01]  /*01b0*/  VIADD R2, R6, 0xffffffff ;  /* 0xffffffff06027836 */ /* 0x000fe20000000000 */
[----:B--2---:R-:W1:Y:S11]  /*01c0*/  F2F.F64.F32 R20, R20 ;  /* 0x0000001400147310 */ /* 0x004e760000201800 */
[----:B------:R-:W-:Y:S05]  /*01d0*/  @!P0 BRA `(.L_x_0) ;  /* 0x0000000400f08947 */ /* 0x000fea0003800000 */
[----:B------:R-:W2:Y:S01]  /*01e0*/  LDCU.128 UR8, c[0x0][0x380] ;  /* 0x00007000ff0877ac */ /* 0x000ea20008000c00 */
[----:B------:R-:W-:Y:S01]  /*01f0*/  IADD3 R12, P0, PT, R4, 0x8, RZ ;  /* 0x00000008040c7810 */ /* 0x000fe20007f1e0ff */
[----:B------:R-:W-:Y:S01]  /*0200*/  IMAD.MOV.U32 R5, RZ, RZ, RZ ;  /* 0x000000ffff057224 */ /* 0x000fe200078e00ff */
[----:B------:R-:W-:Y:S01]  /*0210*/  LOP3.LUT R7, R2, 0xfffffffc, RZ, 0xc0, !PT ;  /* 0xfffffffc02077812 */ /* 0x000fe200078ec0ff */
[----:B------:R-:W3:Y:S01]  /*0220*/  LDCU.64 UR12, c[0x0][0x3a0] ;  /* 0x00007400ff0c77ac */ /* 0x000ee20008000a00 */
[----:B------:R-:W-:Y:S01]  /*0230*/  CS2R R18, SRZ ;  /* 0x0000000000127805 */ /* 0x000fe2000001ff00 */
[----:B------:R-:W-:Y:S02]  /*0240*/  IMAD.X R13, RZ, RZ, R31, P0 ;  /* 0x000000ffff0d7224 */ /* 0x000fe400000e061f */
[----:B------:R-:W-:Y:S01]  /*0250*/  IMAD.MOV R7, RZ, RZ, -R7 ;  /* 0x000000ffff077224 */ /* 0x000fe200078e0a07 */
[C---:B--2---:R-:W-:Y:S02]  /*0260*/  IADD3 R14, P1, PT, R12.reuse, UR8, RZ ;  /* 0x000000080c0e7c10 */ /* 0x044fe4000ff3e0ff */
[----:B------:R-:W-:-:S02]  /*0270*/  IADD3 R16, P0, PT, R12, UR10, RZ ;  /* 0x0000000a0c107c10 */ /* 0x000fc4000ff1e0ff */
[----:B---3--:R-:W-:Y:S02]  /*0280*/  IADD3 R4, P2, PT, R4, UR12, RZ ;  /* 0x0000000c04047c10 */ /* 0x008fe4000ff5e0ff */
[C---:B------:R-:W-:Y:S02]  /*0290*/  IADD3.X R15, PT, PT, R13.reuse, UR9, RZ, P1, !PT ;  /* 0x000000090d0f7c10 */ /* 0x040fe40008ffe4ff */
[----:B------:R-:W-:Y:S02]  /*02a0*/  IADD3 R12, P3, PT, R12, UR6, RZ ;  /* 0x000000060c0c7c10 */ /* 0x000fe4000ff7e0ff */
[----:B------:R-:W-:Y:S02]  /*02b0*/  IADD3 R4, P1, PT, R4, 0x10, RZ ;  /* 0x0000001004047810 */ /* 0x000fe40007f3e0ff */
[C---:B------:R-:W-:Y:S02]  /*02c0*/  IADD3.X R17, PT, PT, R13.reuse, UR11, RZ, P0, !PT ;  /* 0x0000000b0d117c10 */ /* 0x040fe400087fe4ff */
[----:B------:R-:W-:-:S02]  /*02d0*/  IADD3.X R13, PT, PT, R13, UR7, RZ, P3, !PT ;  /* 0x000000070d0d7c10 */ /* 0x000fc40009ffe4ff */
[----:B------:R-:W-:-:S07]  /*02e0*/  IADD3.X R31, PT, PT, RZ, UR13, R31, P1, P2 ;  /* 0x0000000dff1f7c10 */ /* 0x000fce0008fe441f */
.L_x_1:
[----:B--2---:R-:W2:Y:S04]  /*02f0*/  LDG.E.CONSTANT R28, desc[UR4][R14.64+-0x4] ;  /* 0xfffffc040e1c7981 */ /* 0x004ea8000c1e9900 */
[----:B------:R-:W3:Y:S04]  /*0300*/  LDG.E.CONSTANT R29, desc[UR4][R16.64+-0x4] ;  /* 0xfffffc04101d7981 */ /* 0x000ee8000c1e9900 */
[----:B------:R-:W4:Y:S04]  /*0310*/  LDG.E.CONSTANT R35, desc[UR4][R12.64+-0x4] ;  /* 0xfffffc040c237981 */ /* 0x000f28000c1e9900 */
[----:B------:R-:W5:Y:S04]  /*0320*/  LDG.E.CONSTANT R30, desc[UR4][R14.64] ;  /* 0x000000040e1e7981 */ /* 0x000f68000c1e9900 */
[----:B------:R-:W5:Y:S04]  /*0330*/  LDG.E.CONSTANT R32, desc[UR4][R16.64] ;  /* 0x0000000410207981 */ /* 0x000f68000c1e9900 */
[----:B------:R-:W5:Y:S04]  /*0340*/  LDG.E.CONSTANT R6, desc[UR4][R12.64] ;  /* 0x000000040c067981 */ /* 0x000f68000c1e9900 */
[----:B------:R-:W5:Y:S04]  /*0350*/  LDG.E.CONSTANT R34, desc[UR4][R14.64+0x4] ;  /* 0x000004040e227981 */ /* 0x000f68000c1e9900 */
[----:B------:R-:W5:Y:S04]  /*0360*/  LDG.E.CONSTANT R37, desc[UR4][R16.64+0x4] ;  /* 0x0000040410257981 */ /* 0x000f68000c1e9900 */
[----:B------:R-:W5:Y:S01]  /*0370*/  LDG.E.CONSTANT R33, desc[UR4][R12.64+0x4] ;  /* 0x000004040c217981 */ /* 0x000f62000c1e9900 */
[----:B--2---:R-:W1:Y:S08]  /*0380*/  F2F.F64.F32 R26, R28 ;  /* 0x0000001c001a7310 */ /* 0x004e700000201800 */
[----:B---3--:R-:W2:Y:S01]  /*0390*/  F2F.F64.F32 R24, R29 ;  /* 0x0000001d00187310 */ /* 0x008ea20000201800 */
[----:B-1----:R-:W-:-:S07]  /*03a0*/  DSETP.GT.AND P0, PT, R20, R26, PT ;  /* 0x0000001a1400722a */ /* 0x002fce0003f04000 */
[----:B----4-:R-:W1:Y:S01]  /*03b0*/  F2F.F64.F32 R22, R35 ;  /* 0x0000002300167310 */ /* 0x010e620000201800 */
[----:B------:R-:W-:Y:S02]  /*03c0*/  FSEL R26, R20, R26, P0 ;  /* 0x0000001a141a7208 */ /* 0x000fe40000000000 */
[----:B------:R-:W-:Y:S01]  /*03d0*/  FSEL R27, R21, R27, P0 ;  /* 0x0000001b151b7208 */ /* 0x000fe20000000000 */
[----:B--2---:R-:W-:-:S06]  /*03e0*/  DSETP.GEU.AND P1, PT, R20, R24, PT ;  /* 0x000000181400722a */ /* 0x004fcc0003f2e000 */
[----:B------:R-:W-:Y:S01]  /*03f0*/  FSEL R24, R20, R24, !P1 ;  /* 0x0000001814187208 */ /* 0x000fe20004800000 */
[----:B-1----:R-:W-:Y:S01]  /*0400*/  DADD R26, R22, -R26 ;  /* 0x00000000161a7229 */ /* 0x002fe2000000081a */
[----:B------:R-:W-:Y:S01]  /*0410*/  FSEL R25, R21, R25, !P1 ;  /* 0x0000001915197208 */ /* 0x000fe20004800000 */
[C-C-:B------:R-:W-:Y:S02]  /*0420*/  DSETP.GT.AND P0, PT, R20.reuse, R22.reuse, PT ;  /* 0x000000161400722a */ /* 0x140fe40003f04000 */
[----:B------:R-:W-:-:S03]  /*0430*/  DSETP.GEU.AND P1, PT, R20, R22, PT ;  /* 0x000000161400722a */ /* 0x000fc60003f2e000 */
[----:B------:R-:W-:-:S03]  /*0440*/  DADD R24, R22, -R24 ;  /* 0x0000000016187229 */ /* 0x000fc60000000818 */
[----:B------:R-:W-:Y:S02]  /*0450*/  FSEL R21, R26, RZ, P0 ;  /* 0x000000ff1a157208 */ /* 0x000fe40000000000 */
[----:B------:R-:W-:Y:S02]  /*0460*/  FSEL R29, R27, RZ, P0 ;  /* 0x000000ff1b1d7208 */ /* 0x000fe40000000000 */
[----:B-----5:R1:W2:Y:S01]  /*0470*/  F2F.F64.F32 R26, R30 ;  /* 0x0000001e001a7310 */ /* 0x0202a20000201800 */
[----:B------:R-:W-:Y:S02]  /*0480*/  FSETP.GT.AND P0, PT, R35, R30, PT ;  /* 0x0000001e2300720b */ /* 0x000fe40003f04000 */
[----:B------:R-:W-:Y:S02]  /*0490*/  FSEL R20, R24, R21, !P1 ;  /* 0x0000001518147208 */ /* 0x000fe40004800000 */
[----:B------:R-:W-:Y:S02]  /*04a0*/  FSEL R21, R25, R29, !P1 ;  /* 0x0000001d19157208 */ /* 0x000fe40004800000 */
[----:B------:R-:W-:Y:S01]  /*04b0*/  FSETP.GEU.AND P1, PT, R35, R32, PT ;  /* 0x000000202300720b */ /* 0x000fe20003f2e000 */
[----:B-1----:R-:W3:Y:S01]  /*04c0*/  LDG.E.CONSTANT R30, desc[UR4][R14.64+0x8] ;  /* 0x000008040e1e7981 */ /* 0x002ee2000c1e9900 */
[----:B------:R1:W4:Y:S02]  /*04d0*/  F2F.F64.F32 R24, R32 ;  /* 0x0000002000187310 */ /* 0x0003240000201800 */
[----:B------:R-:W-:Y:S01]  /*04e0*/  DADD R18, R18, R20 ;  /* 0x0000000012127229 */ /* 0x000fe20000000014 */
[----:B--2---:R-:W-:-:S02]  /*04f0*/  FSEL R28, R22, R26, P0 ;  /* 0x0000001a161c7208 */ /* 0x004fc40000000000 */
[C---:B------:R-:W-:Y:S01]  /*0500*/  FSEL R29, R23.reuse, R27, P0 ;  /* 0x0000001b171d7208 */ /* 0x040fe20000000000 */
[----:B-1----:R1:W2:Y:S02]  /*0510*/  LDG.E.CONSTANT R32, desc[UR4][R16.64+0x8] ;  /* 0x0000080410207981 */ /* 0x0022a4000c1e9900 */
[----:B------:R5:W-:Y:S01]  /*0520*/  F2F.F64.F32 R20, R34 ;  /* 0x0000002200147310 */ /* 0x000be20000201800 */
[----:B------:R-:W-:Y:S02]  /*0530*/  FSETP.GT.AND P0, PT, R6, R34, PT ;  /* 0x000000220600720b */ /* 0x000fe40003f04000 */
[----:B----4-:R-:W-:Y:S02]  /*0540*/  FSEL R26, R22, R24, !P1 ;  /* 0x00000018161a7208 */ /* 0x010fe40004800000 */
[----:B------:R-:W-:Y:S01]  /*0550*/  FSEL R27, R23, R25, !P1 ;  /* 0x00000019171b7208 */ /* 0x000fe20004800000 */
[----:B-----5:R4:W5:Y:S02]  /*0560*/  LDG.E.CONSTANT R34, desc[UR4][R12.64+0x8] ;  /* 0x000008040c227981 */ /* 0x020964000c1e9900 */
[----:B------:R-:W0:Y:S08]  /*0570*/  F2F.F64.F32 R24, R6 ;  /* 0x0000000600187310 */ /* 0x000e300000201800 */
[----:B------:R-:W1:Y:S01]  /*0580*/  F2F.F64.F32 R22, R37 ;  /* 0x0000002500167310 */ /* 0x000e620000201800 */
[----:B------:R-:W-:Y:S01]  /*0590*/  FSETP.GEU.AND P1, PT, R6, R37, PT ;  /* 0x000000250600720b */ /* 0x000fe20003f2e000 */
[C---:B0-----:R-:W-:Y:S01]  /*05a0*/  DADD R28, R24.reuse, -R28 ;  /* 0x00000000181c7229 */ /* 0x041fe2000000081c */
[----:B------:R-:W-:Y:S01]  /*05b0*/  FSEL R20, R24, R20, P0 ;  /* 0x0000001418147208 */ /* 0x000fe20000000000 */
[----:B------:R-:W-:Y:S01]  /*05c0*/  DADD R26, R24, -R26 ;  /* 0x00000000181a7229 */ /* 0x000fe2000000081a */
[----:B------:R-:W-:-:S02]  /*05d0*/  FSEL R21, R25, R21, P0 ;  /* 0x0000001519157208 */ /* 0x000fc40000000000 */
[----:B------:R-:W-:Y:S02]  /*05e0*/  FSETP.GT.AND P0, PT, R35, R6, PT ;  /* 0x000000062300720b */ /* 0x000fe40003f04000 */
[----:B-1----:R-:W-:Y:S02]  /*05f0*/  FSEL R22, R24, R22, !P1 ;  /* 0x0000001618167208 */ /* 0x002fe40004800000 */
[----:B------:R-:W-:Y:S02]  /*0600*/  FSEL R23, R25, R23, !P1 ;  /* 0x0000001719177208 */ /* 0x000fe40004800000 */
[----:B------:R-:W0:Y:S01]  /*0610*/  F2F.F64.F32 R24, R33 ;  /* 0x0000002100187310 */ /* 0x000e220000201800 */
[----:B------:R-:W-:Y:S02]  /*0620*/  FSEL R29, R29, RZ, P0 ;  /* 0x000000ff1d1d7208 */ /* 0x000fe40000000000 */
[----:B------:R-:W-:Y:S02]  /*0630*/  FSETP.GEU.AND P1, PT, R35, R6, PT ;  /* 0x000000062300720b */ /* 0x000fe40003f2e000 */
[----:B------:R-:W-:-:S02]  /*0640*/  FSEL R35, R28, RZ, P0 ;  /* 0x000000ff1c237208 */ /* 0x000fc40000000000 */
[----:B------:R-:W-:Y:S01]  /*0650*/  FSEL R27, R27, R29, !P1 ;  /* 0x0000001d1b1b7208 */ /* 0x000fe20004800000 */
[C---:B0-----:R-:W-:Y:S02]  /*0660*/  DADD R38, R24.reuse, -R20 ;  /* 0x0000000018267229 */ /* 0x041fe40000000814 */
[----:B------:R-:W-:Y:S01]  /*0670*/  DADD R22, R24, -R22 ;  /* 0x0000000018167229 */ /* 0x000fe20000000816 */
[----:B------:R-:W-:Y:S02]  /*0680*/  FSEL R26, R26, R35, !P1 ;  /* 0x000000231a1a7208 */ /* 0x000fe40004800000 */
[----:B------:R-:W-:-:S04]  /*0690*/  FSETP.GEU.AND P1, PT, R6, R33, PT ;  /* 0x000000210600720b */ /* 0x000fc80003f2e000 */
[----:B------:R-:W-:Y:S01]  /*06a0*/  DADD R26, R18, R26 ;  /* 0x00000000121a7229 */ /* 0x000fe2000000001a */
[----:B------:R-:W-:Y:S01]  /*06b0*/  VIADD R7, R7, 0x4 ;  /* 0x0000000407077836 */ /* 0x000fe20000000000 */
[----:B------:R-:W-:Y:S02]  /*06c0*/  IADD3 R16, P2, PT, R16, 0x10, RZ ;  /* 0x0000001010107810 */ /* 0x000fe40007f5e0ff */
[----:B----4-:R-:W-:Y:S01]  /*06d0*/  IADD3 R12, P4, PT, R12, 0x10, RZ ;  /* 0x000000100c0c7810 */ /* 0x010fe20007f9e0ff */
[----:B------:R-:W-:Y:S02]  /*06e0*/  VIADD R5, R5, 0x4 ;  /* 0x0000000405057836 */ /* 0x000fe40000000000 */
[----:B------:R-:W-:Y:S02]  /*06f0*/  IMAD.X R17, RZ, RZ, R17, P2 ;  /* 0x000000ffff117224 */ /* 0x000fe400010e0611 */
[----:B------:R-:W-:Y:S01]  /*0700*/  IMAD.X R13, RZ, RZ, R13, P4 ;  /* 0x000000ffff0d7224 */ /* 0x000fe200020e060d */
[----:B---3--:R-:W0:Y:S01]  /*0710*/  F2F.F64.F32 R28, R30 ;  /* 0x0000001e001c7310 */ /* 0x008e220000201800 */
[----:B------:R-:W-:-:S07]  /*0720*/  FSETP.GT.AND P0, PT, R33, R30, PT ;  /* 0x0000001e2100720b */ /* 0x000fce0003f04000 */
[----:B--2---:R-:W1:Y:S08]  /*0730*/  F2F.F64.F32 R36, R32 ;  /* 0x0000002000247310 */ /* 0x004e700000201800 */
[----:B-----5:R-:W2:Y:S01]  /*0740*/  F2F.F64.F32 R20, R34 ;  /* 0x0000002200147310 */ /* 0x020ea20000201800 */
[----:B0-----:R-:W-:Y:S02]  /*0750*/  FSEL R28, R24, R28, P0 ;  /* 0x0000001c181c7208 */ /* 0x001fe40000000000 */
[----:B------:R-:W-:-:S02]  /*0760*/  FSEL R29, R25, R29, P0 ;  /* 0x0000001d191d7208 */ /* 0x000fc40000000000 */
[----:B------:R-:W-:-:S04]  /*0770*/  FSETP.GEU.AND P0, PT, R33, R32, PT ;  /* 0x000000202100720b */ /* 0x000fc80003f0e000 */
[----:B-1----:R-:W-:Y:S02]  /*0780*/  FSEL R36, R24, R36, !P0 ;  /* 0x0000002418247208 */ /* 0x002fe40004000000 */
[----:B------:R-:W-:Y:S02]  /*0790*/  FSEL R37, R25, R37, !P0 ;  /* 0x0000002519257208 */ /* 0x000fe40004000000 */
[----:B------:R-:W-:Y:S01]  /*07a0*/  FSETP.GT.AND P0, PT, R6, R33, PT ;  /* 0x000000210600720b */ /* 0x000fe20003f04000 */
[----:B--2---:R-:W-:-:S03]  /*07b0*/  DADD R28, R20, -R28 ;  /* 0x00000000141c7229 */ /* 0x004fc6000000081c */
[----:B------:R-:W-:Y:S01]  /*07c0*/  FSEL R25, R38, RZ, P0 ;  /* 0x000000ff26197208 */ /* 0x000fe20000000000 */
[----:B------:R-:W-:Y:S01]  /*07d0*/  DADD R36, R20, -R36 ;  /* 0x0000000014247229 */ /* 0x000fe20000000824 */
[----:B------:R-:W-:Y:S02]  /*07e0*/  FSEL R39, R39, RZ, P0 ;  /* 0x000000ff27277208 */ /* 0x000fe40000000000 */
[-C--:B------:R-:W-:Y:S02]  /*07f0*/  FSETP.GT.AND P0, PT, R33, R34.reuse, PT ;  /* 0x000000222100720b */ /* 0x080fe40003f04000 */
[----:B------:R-:W-:Y:S02]  /*0800*/  FSEL R22, R22, R25, !P1 ;  /* 0x0000001916167208 */ /* 0x000fe40004800000 */
[----:B------:R-:W-:Y:S01]  /*0810*/  FSEL R23, R23, R39, !P1 ;  /* 0x0000002717177208 */ /* 0x000fe20004800000 */
[----:B------:R0:W1:Y:S01]  /*0820*/  F2F.F32.F64 R24, R18 ;  /* 0x0000001200187310 */ /* 0x0000620000301000 */
[----:B------:R-:W-:-:S02]  /*0830*/  FSETP.GEU.AND P1, PT, R33, R34, PT ;  /* 0x000000222100720b */ /* 0x000fc40003f2e000 */
[----:B------:R-:W-:Y:S02]  /*0840*/  FSEL R29, R29, RZ, P0 ;  /* 0x000000ff1d1d7208 */ /* 0x000fe40000000000 */
[----:B------:R-:W-:Y:S01]  /*0850*/  DADD R22, R26, R22 ;  /* 0x000000001a167229 */ /* 0x000fe20000000016 */
[----:B0-----:R-:W-:-:S04]  /*0860*/  FSEL R19, R28, RZ, P0 ;  /* 0x000000ff1c137208 */ /* 0x001fc80000000000 */
[----:B------:R-:W-:Y:S02]  /*0870*/  FSEL R18, R36, R19, !P1 ;  /* 0x0000001324127208 */ /* 0x000fe40004800000 */
[----:B------:R-:W-:-:S06]  /*0880*/  FSEL R19, R37, R29, !P1 ;  /* 0x0000001d25137208 */ /* 0x000fcc0004800000 */
[----:B------:R-:W-:Y:S01]  /*0890*/  DADD R18, R22, R18 ;  /* 0x0000000016127229 */ /* 0x000fe20000000012 */
[----:B------:R-:W0:Y:S01]  /*08a0*/  F2F.F32.F64 R6, R26 ;  /* 0x0000001a00067310 */ /* 0x000e220000301000 */
[----:B------:R-:W-:-:S07]  /*08b0*/  ISETP.NE.AND P0, PT, R7, RZ, PT ;  /* 0x000000ff0700720c */ /* 0x000fce0003f05270 */
[----:B------:R2:W3:Y:S08]  /*08c0*/  F2F.F32.F64 R25, R22 ;  /* 0x0000001600197310 */ /* 0x0004f00000301000 */
[----:B------:R-:W4:Y:S01]  /*08d0*/  F2F.F32.F64 R29, R18 ;  /* 0x00000012001d7310 */ /* 0x000f220000301000 */
[----:B--2---:R-:W-:Y:S02]  /*08e0*/  IMAD.MOV.U32 R22, RZ, RZ, R4 ;  /* 0x000000ffff167224 */ /* 0x004fe400078e0004 */
[----:B------:R-:W-:Y:S01]  /*08f0*/  IMAD.MOV.U32 R23, RZ, RZ, R31 ;  /* 0x000000ffff177224 */ /* 0x000fe200078e001f */
[----:B------:R-:W-:-:S02]  /*0900*/  IADD3 R14, P1, PT, R14, 0x10, RZ ;  /* 0x000000100e0e7810 */ /* 0x000fc40007f3e0ff */
[----:B------:R-:W-:Y:S02]  /*0910*/  IADD3 R4, P3, PT, R22, 0x10, RZ ;  /* 0x0000001016047810 */ /* 0x000fe40007f7e0ff */
[----:B-1----:R2:W-:Y:S01]  /*0920*/  STG.E desc[UR4][R22.64+-0xc], R24 ;  /* 0xfffff41816007986 */ /* 0x0025e2000c101904 */
[----:B------:R-:W-:-:S03]  /*0930*/  IMAD.X R15, RZ, RZ, R15, P1 ;  /* 0x000000ffff0f7224 */ /* 0x000fc600008e060f */
[----:B0-----:R2:W-:Y:S01]  /*0940*/  STG.E desc[UR4][R22.64+-0x8], R6 ;  /* 0xfffff80616007986 */ /* 0x0015e2000c101904 */
[----:B------:R-:W-:-:S03]  /*0950*/  IMAD.X R31, RZ, RZ, R23, P3 ;  /* 0x000000ffff1f7224 */ /* 0x000fc600018e0617 */
[----:B---3--:R2:W-:Y:S04]  /*0960*/  STG.E desc[UR4][R22.64+-0x4], R25 ;  /* 0xfffffc1916007986 */ /* 0x0085e8000c101904 */
[----:B----4-:R2:W-:Y:S01]  /*0970*/  STG.E desc[UR4][R22.64], R29 ;  /* 0x0000001d16007986 */ /* 0x0105e2000c101904 */
[----:B------:R-:W-:Y:S05]  /*0980*/  @P0 BRA `(.L_x_1) ;  /* 0xfffffff800580947 */ /* 0x000fea000383ffff */
[----:B------:R-:W-:-:S07]  /*0990*/  VIADD R5, R5, 0x1 ;  /* 0x0000000105057836 */ /* 0x000fce0000000000 */
.L_x_0:
[----:B------:R-:W-:-:S13]  /*09a0*/  LOP3.LUT P0, R4, R2, 0x3, RZ, 0xc0, !PT ;  /* 0x0000000302047812 */ /* 0x000fda000780c0ff */
[----:B------:R-:W-:Y:S05]  /*09b0*/  @!P0 EXIT ;  /* 0x000000000000894d */ /* 0x000fea0003800000 */
[----:B------:R-:W-:Y:S02]  /*09c0*/  ISETP.NE.AND P1, PT, R4, 0x1, PT ;  /* 0x000000010400780c */ /* 0x000fe40003f25270 */
[----:B------:R-:W-:-:S04]  /*09d0*/  LOP3.LUT R2, R2, 0x1, RZ, 0xc0, !PT ;  /* 0x0000000102027812 */ /* 0x000fc800078ec0ff */
[----:B------:R-:W-:-:S07]  /*09e0*/  ISETP.NE.U32.AND P0, PT, R2, 0x1, PT ;  /* 0x000000010200780c */ /* 0x000fce0003f05070 */
[----:B------:R-:W-:Y:S06]  /*09f0*/  @!P1 BRA `(.L_x_2) ;  /* 0x0000000000e89947 */ /* 0x000fec0003800000 */
[----:B------:R-:W2:Y:S01]  /*0a00*/  LDCU.128 UR8, c[0x0][0x380] ;  /* 0x00007000ff0877ac */ /* 0x000ea20008000c00 */
[----:B------:R-:W-:Y:S01]  /*0a10*/  IADD3 R2, P1, PT, R0, R5, RZ ;  /* 0x0000000500027210 */ /* 0x000fe20007f3e0ff */
[----:B------:R-:W-:-:S04]  /*0a20*/  IMAD.WIDE.U32 R30, R5, 0x4, R10 ;  /* 0x00000004051e7825 */ /* 0x000fc800078e000a */
[----:B------:R-:W-:Y:S02]  /*0a30*/  IMAD.X R7, RZ, RZ, R3, P1 ;  /* 0x000000ffff077224 */ /* 0x000fe400008e0603 */
[----:B------:R-:W-:-:S03]  /*0a40*/  IMAD.SHL.U32 R26, R2, 0x4, RZ ;  /* 0x00000004021a7824 */ /* 0x000fc600078e00ff */
[----:B------:R-:W-:Y:S02]  /*0a50*/  SHF.L.U64.HI R2, R2, 0x2, R7 ;  /* 0x0000000202027819 */ /* 0x000fe40000010207 */
[----:B------:R-:W3:Y:S01]  /*0a60*/  LDG.E.CONSTANT R7, desc[UR4][R30.64+0x4] ;  /* 0x000004041e077981 */ /* 0x000ee2000c1e9900 */
[C---:B--2---:R-:W-:Y:S02]  /*0a70*/  IADD3 R22, P1, PT, R26.reuse, UR8, RZ ;  /* 0x000000081a167c10 */ /* 0x044fe4000ff3e0ff */
[----:B------:R-:W-:Y:S02]  /*0a80*/  IADD3 R26, P2, PT, R26, UR10, RZ ;  /* 0x0000000a1a1a7c10 */ /* 0x000fe4000ff5e0ff */
[C---:B------:R-:W-:Y:S02]  /*0a90*/  IADD3.X R23, PT, PT, R2.reuse, UR9, RZ, P1, !PT ;  /* 0x0000000902177c10 */ /* 0x040fe40008ffe4ff */
[----:B------:R-:W-:Y:S02]  /*0aa0*/  IADD3.X R27, PT, PT, R2, UR11, RZ, P2, !PT ;  /* 0x0000000b021b7c10 */ /* 0x000fe400097fe4ff */
[----:B------:R-:W2:Y:S04]  /*0ab0*/  LDG.E.CONSTANT R2, desc[UR4][R30.64] ;  /* 0x000000041e027981 */ /* 0x000ea8000c1e9900 */
[----:B------:R-:W4:Y:S04]  /*0ac0*/  LDG.E.CONSTANT R24, desc[UR4][R22.64] ;  /* 0x0000000416187981 */ /* 0x000f28000c1e9900 */
[----:B------:R-:W5:Y:S04]  /*0ad0*/  LDG.E.CONSTANT R28, desc[UR4][R26.64] ;  /* 0x000000041a1c7981 */ /* 0x000f68000c1e9900 */
[----:B------:R-:W3:Y:S04]  /*0ae0*/  LDG.E.CONSTANT R33, desc[UR4][R22.64+0x4] ;  /* 0x0000040416217981 */ /* 0x000ee8000c1e9900 */
[----:B------:R-:W3:Y:S01]  /*0af0*/  LDG.E.CONSTANT R35, desc[UR4][R26.64+0x4] ;  /* 0x000004041a237981 */ /* 0x000ee2000c1e9900 */
[----:B----4-:R-:W1:Y:S08]  /*0b00*/  F2F.F64.F32 R24, R24 ;  /* 0x0000001800187310 */ /* 0x010e700000201800 */
[----:B-----5:R-:W4:Y:S08]  /*0b10*/  F2F.F64.F32 R28, R28 ;  /* 0x0000001c001c7310 */ /* 0x020f300000201800 */
[----:B--2---:R-:W2:Y:S01]  /*0b20*/  F2F.F64.F32 R14, R2 ;  /* 0x00000002000e7310 */ /* 0x004ea20000201800 */
[----:B-1----:R-:W-:-:S02]  /*0b30*/  DSETP.GT.AND P2, PT, R20, R24, PT ;  /* 0x000000181400722a */ /* 0x002fc40003f44000 */
[----:B----4-:R-:W-:-:S05]  /*0b40*/  DSETP.GEU.AND P3, PT, R20, R28, PT ;  /* 0x0000001c1400722a */ /* 0x010fca0003f6e000 */
[----:B---3--:R-:W1:Y:S01]  /*0b50*/  F2F.F64.F32 R16, R33 ;  /* 0x0000002100107310 */ /* 0x008e620000201800 */
[C---:B------:R-:W-:Y:S02]  /*0b60*/  FSEL R22, R20.reuse, R24, P2 ;  /* 0x0000001814167208 */ /* 0x040fe40001000000 */
[C---:B------:R-:W-:Y:S02]  /*0b70*/  FSEL R23, R21.reuse, R25, P2 ;  /* 0x0000001915177208 */ /* 0x040fe40001000000 */
[----:B------:R-:W-:Y:S01]  /*0b80*/  FSEL R24, R20, R28, !P3 ;  /* 0x0000001c14187208 */ /* 0x000fe20005800000 */
[C-C-:B--2---:R-:W-:Y:S02]  /*0b90*/  DSETP.GT.AND P1, PT, R20.reuse, R14.reuse, PT ;  /* 0x0000000e1400722a */ /* 0x144fe40003f24000 */
[----:B------:R-:W2:Y:S01]  /*0ba0*/  F2F.F64.F32 R12, R35 ;  /* 0x00000023000c7310 */ /* 0x000ea20000201800 */
[----:B------:R-:W-:Y:S01]  /*0bb0*/  DSETP.GEU.AND P2, PT, R20, R14, PT ;  /* 0x0000000e1400722a */ /* 0x000fe20003f4e000 */
[----:B------:R-:W-:-:S06]  /*0bc0*/  FSEL R25, R21, R29, !P3 ;  /* 0x0000001d15197208 */ /* 0x000fcc0005800000 */
[----:B------:R-:W3:Y:S01]  /*0bd0*/  F2F.F64.F32 R20, R7 ;  /* 0x0000000700147310 */ /* 0x000ee20000201800 */
[C---:B------:R-:W-:Y:S01]  /*0be0*/  FSETP.GT.AND P3, PT, R2.reuse, R33, PT ;  /* 0x000000210200720b */ /* 0x040fe20003f64000 */
[C---:B------:R-:W-:Y:S01]  /*0bf0*/  DADD R22, R14.reuse, -R22 ;  /* 0x000000000e167229 */ /* 0x040fe20000000816 */
[----:B------:R-:W-:Y:S02]  /*0c00*/  FSETP.GEU.AND P4, PT, R2, R35, PT ;  /* 0x000000230200720b */ /* 0x000fe40003f8e000 */
[C---:B-1----:R-:W-:Y:S02]  /*0c10*/  FSEL R26, R14.reuse, R16, P3 ;  /* 0x000000100e1a7208 */ /* 0x042fe40001800000 */
[C---:B------:R-:W-:Y:S01]  /*0c20*/  FSEL R27, R15.reuse, R17, P3 ;  /* 0x000000110f1b7208 */ /* 0x040fe20001800000 */
[----:B------:R-:W-:Y:S01]  /*0c30*/  DADD R16, R14, -R24 ;  /* 0x000000000e107229 */ /* 0x000fe20000000818 */
[----:B--2---:R-:W-:Y:S02]  /*0c40*/  FSEL R12, R14, R12, !P4 ;  /* 0x0000000c0e0c7208 */ /* 0x004fe40006000000 */
[----:B------:R-:W-:-:S02]  /*0c50*/  FSEL R13, R15, R13, !P4 ;  /* 0x0000000d0f0d7208 */ /* 0x000fc40006000000 */
[----:B------:R-:W-:Y:S01]  /*0c60*/  FSEL R25, R22, RZ, P1 ;  /* 0x000000ff16197208 */ /* 0x000fe20000800000 */
[C---:B---3--:R-:W-:Y:S01]  /*0c70*/  DADD R14, R20.reuse, -R26 ;  /* 0x00000000140e7229 */ /* 0x048fe2000000081a */
[----:B------:R-:W-:Y:S02]  /*0c80*/  FSEL R23, R23, RZ, P1 ;  /* 0x000000ff17177208 */ /* 0x000fe40000800000 */
[----:B------:R-:W-:Y:S01]  /*0c90*/  DADD R12, R20, -R12 ;  /* 0x00000000140c7229 */ /* 0x000fe2000000080c */
[----:B------:R-:W-:Y:S02]  /*0ca0*/  FSETP.GT.AND P1, PT, R2, R7, PT ;  /* 0x000000070200720b */ /* 0x000fe40003f24000 */
[----:B------:R-:W-:Y:S02]  /*0cb0*/  FSEL R16, R16, R25, !P2 ;  /* 0x0000001910107208 */ /* 0x000fe40005000000 */
[----:B------:R-:W-:Y:S02]  /*0cc0*/  FSEL R17, R17, R23, !P2 ;  /* 0x0000001711117208 */ /* 0x000fe40005000000 */
[----:B------:R-:W-:-:S02]  /*0cd0*/  FSETP.GEU.AND P2, PT, R2, R7, PT ;  /* 0x000000070200720b */ /* 0x000fc40003f4e000 */
[----:B------:R-:W-:Y:S02]  /*0ce0*/  FSEL R23, R14, RZ, P1 ;  /* 0x000000ff0e177208 */ /* 0x000fe40000800000 */
[----:B------:R-:W-:Y:S01]  /*0cf0*/  FSEL R15, R15, RZ, P1 ;  /* 0x000000ff0f0f7208 */ /* 0x000fe20000800000 */
[----:B------:R-:W-:Y:S01]  /*0d00*/  DADD R6, R18, R16 ;  /* 0x0000000012067229 */ /* 0x000fe20000000010 */
[----:B------:R-:W-:Y:S02]  /*0d10*/  FSEL R18, R12, R23, !P2 ;  /* 0x000000170c127208 */ /* 0x000fe40005000000 */
[----:B------:R-:W-:-:S06]  /*0d20*/  FSEL R19, R13, R15, !P2 ;  /* 0x0000000f0d137208 */ /* 0x000fcc0005000000 */
[----:B------:R-:W-:Y:S01]  /*0d30*/  DADD R18, R6, R18 ;  /* 0x0000000006127229 */ /* 0x000fe20000000012 */
[----:B------:R-:W1:Y:S08]  /*0d40*/  F2F.F32.F64 R15, R6 ;  /* 0x00000006000f7310 */ /* 0x000e700000301000 */
[----:B------:R-:W2:Y:S01]  /*0d50*/  F2F.F32.F64 R17, R18 ;  /* 0x0000001200117310 */ /* 0x000ea20000301000 */
[----:B------:R-:W-:-:S05]  /*0d60*/  IMAD.WIDE.U32 R12, R5, 0x4, R8 ;  /* 0x00000004050c7825 */ /* 0x000fca00078e0008 */
[----:B-1----:R3:W-:Y:S04]  /*0d70*/  STG.E desc[UR4][R12.64], R15 ;  /* 0x0000000f0c007986 */ /* 0x0027e8000c101904 */
[----:B--2---:R3:W-:Y:S01]  /*0d80*/  STG.E desc[UR4][R12.64+0x4], R17 ;  /* 0x000004110c007986 */ /* 0x0047e2000c101904 */
[----:B------:R-:W-:-:S07]  /*0d90*/  VIADD R5, R5, 0x2 ;  /* 0x0000000205057836 */ /* 0x000fce0000000000 */
.L_x_2:
[----:B------:R-:W-:Y:S05]  /*0da0*/  @P0 EXIT ;  /* 0x000000000000094d */ /* 0x000fea0003800000 */
[----:B------:R-:W4:Y:S01]  /*0db0*/  LDCU.128 UR8, c[0x0][0x380] ;  /* 0x00007000ff0877ac */ /* 0x000f220008000c00 */
[----:B------:R-:W-:-:S05]  /*0dc0*/  IADD3 R0, P0, PT, R0, R5, RZ ;  /* 0x0000000500007210 */ /* 0x000fca0007f1e0ff */
[----:B------:R-:W-:Y:S02]  /*0dd0*/  IMAD.X R3, RZ, RZ, R3, P0 ;  /* 0x000000ffff037224 */ /* 0x000fe400000e0603 */
[----:B------:R-:W-:-:S03]  /*0de0*/  IMAD.SHL.U32 R16, R0, 0x4, RZ ;  /* 0x0000000400107824 */ /* 0x000fc600078e00ff */
[----:B------:R-:W-:Y:S02]  /*0df0*/  SHF.L.U64.HI R0, R0, 0x2, R3 ;  /* 0x0000000200007819 */ /* 0x000fe40000010203 */
[C---:B----4-:R-:W-:Y:S02]  /*0e00*/  IADD3 R14, P0, PT, R16.reuse, UR8, RZ ;  /* 0x00000008100e7c10 */ /* 0x050fe4000ff1e0ff */
[----:B------:R-:W-:Y:S02]  /*0e10*/  IADD3 R16, P1, PT, R16, UR10, RZ ;  /* 0x0000000a10107c10 */ /* 0x000fe4000ff3e0ff */
[C---:B---3--:R-:W-:Y:S02]  /*0e20*/  IADD3.X R15, PT, PT, R0.reuse, UR9, RZ, P0, !PT ;  /* 0x00000009000f7c10 */ /* 0x048fe400087fe4ff */
[----:B------:R-:W-:-:S03]  /*0e30*/  IADD3.X R17, PT, PT, R0, UR11, RZ, P1, !PT ;  /* 0x0000000b00117c10 */ /* 0x000fc60008ffe4ff */
[----:B------:R-:W3:Y:S01]  /*0e40*/  LDG.E.CONSTANT R14, desc[UR4][R14.64] ;  /* 0x000000040e0e7981 */ /* 0x000ee2000c1e9900 */
[----:B------:R-:W-:-:S03]  /*0e50*/  IMAD.WIDE.U32 R10, R5, 0x4, R10 ;  /* 0x00000004050a7825 */ /* 0x000fc600078e000a */
[----:B------:R-:W2:Y:S04]  /*0e60*/  LDG.E.CONSTANT R16, desc[UR4][R16.64] ;  /* 0x0000000410107981 */ /* 0x000ea8000c1e9900 */
[----:B------:R-:W4:Y:S01]  /*0e70*/  LDG.E.CONSTANT R10, desc[UR4][R10.64] ;  /* 0x000000040a0a7981 */ /* 0x000f22000c1e9900 */
[----:B0-----:R-:W-:Y:S01]  /*0e80*/  IMAD.WIDE.U32 R8, R5, 0x4, R8 ;  /* 0x0000000405087825 */ /* 0x001fe200078e0008 */
[----:B---3--:R-:W1:Y:S08]  /*0e90*/  F2F.F64.F32 R2, R14 ;  /* 0x0000000e00027310 */ /* 0x008e700000201800 */
[----:B--2---:R-:W0:Y:S01]  /*0ea0*/  F2F.F64.F32 R6, R16 ;  /* 0x0000001000067310 */ /* 0x004e220000201800 */
[----:B-1----:R-:W-:-:S07]  /*0eb0*/  DSETP.GT.AND P0, PT, R20, R2, PT ;  /* 0x000000021400722a */ /* 0x002fce0003f04000 */
[----:B----4-:R-:W1:Y:S01]  /*0ec0*/  F2F.F64.F32 R12, R10 ;  /* 0x0000000a000c7310 */ /* 0x010e620000201800 */
[----:B------:R-:W-:Y:S01]  /*0ed0*/  FSEL R22, R20, R2, P0 ;  /* 0x0000000214167208 */ /* 0x000fe20000000000 */
[----:B0-----:R-:W-:Y:S01]  /*0ee0*/  DSETP.GEU.AND P1, PT, R20, R6, PT ;  /* 0x000000061400722a */ /* 0x001fe20003f2e000 */
[----:B------:R-:W-:-:S05]  /*0ef0*/  FSEL R23, R21, R3, P0 ;  /* 0x0000000315177208 */ /* 0x000fca0000000000 */
[----:B------:R-:W-:Y:S02]  /*0f00*/  FSEL R2, R20, R6, !P1 ;  /* 0x0000000614027208 */ /* 0x000fe40004800000 */
[----:B------:R-:W-:Y:S01]  /*0f10*/  FSEL R3, R21, R7, !P1 ;  /* 0x0000000715037208 */ /* 0x000fe20004800000 */
[----:B-1----:R-:W-:Y:S02]  /*0f20*/  DADD R6, R12, -R22 ;  /* 0x000000000c067229 */ /* 0x002fe40000000816 */
[C-C-:B------:R-:W-:Y:S02]  /*0f30*/  DSETP.GT.AND P0, PT, R20.reuse, R12.reuse, PT ;  /* 0x0000000c1400722a */ /* 0x140fe40003f04000 */
[----:B------:R-:W-:Y:S02]  /*0f40*/  DSETP.GEU.AND P1, PT, R20, R12, PT ;  /* 0x0000000c1400722a */ /* 0x000fe40003f2e000 */
[----:B------:R-:W-:-:S04]  /*0f50*/  DADD R2, R12, -R2 ;  /* 0x000000000c027229 */ /* 0x000fc80000000802 */
[----:B------:R-:W-:Y:S02]  /*0f60*/  FSEL R11, R6, RZ, P0 ;  /* 0x000000ff060b7208 */ /* 0x000fe40000000000 */
[----:B------:R-:W-:-:S04]  /*0f70*/  FSEL R7, R7, RZ, P0 ;  /* 0x000000ff07077208 */ /* 0x000fc80000000000 */
[----:B------:R-:W-:Y:S02]  /*0f80*/  FSEL R2, R2, R11, !P1 ;  /* 0x0000000b02027208 */ /* 0x000fe40004800000 */
[----:B------:R-:W-:-:S06]  /*0f90*/  FSEL R3, R3, R7, !P1 ;  /* 0x0000000703037208 */ /* 0x000fcc0004800000 */
[----:B------:R-:W-:-:S10]  /*0fa0*/  DADD R18, R18, R2 ;  /* 0x0000000012127229 */ /* 0x000fd40000000002 */
[----:B------:R-:W0:Y:S02]  /*0fb0*/  F2F.F32.F64 R19, R18 ;  /* 0x0000001200137310 */ /* 0x000e240000301000 */
[----:B0-----:R-:W-:Y:S01]  /*0fc0*/  STG.E desc[UR4][R8.64], R19 ;  /* 0x0000001308007986 */ /* 0x001fe2000c101904 */
[----:B------:R-:W-:Y:S05]  /*0fd0*/  EXIT ;  /* 0x000000000000794d */ /* 0x000fea0003800000 */
.L_x_3:
[----:B------:R-:W-:-:S00]  /*0fe0*/  BRA `(.L_x_3) ;  /* 0xfffffffc00fc7947 */ /* 0x000fc0000383ffff */
[----:B------:R-:W-:-:S00]  /*0ff0*/  NOP ;  /* 0x0000000000007918 */ /* 0x000fc00000000000 */
        /* <DEDUP_REMOVED lines=8> */
.L_x_13:


//--------------------- .text.wad_many_series_one_param_f32 --------------------------
	.section	.text.wad_many_series_one_param_f32,"ax",@progbits
	.align	128
        .global         wad_many_series_one_param_f32
        .type           wad_many_series_one_param_f32,@function
        .size           wad_many_series_one_param_f32,(.L_x_14 - wad_many_series_one_param_f32)
        .other          wad_many_series_one_param_f32,@"STO_CUDA_ENTRY STV_DEFAULT"
wad_many_series_one_param_f32:
.text.wad_many_series_one_param_f32:
[----:B------:R-:W-:Y:S01]  /*0000*/  LDC R1, c[0x0][0x37c] ;  /* 0x0000df00ff017b82 */ /* 0x000fe20000000800 */
[----:B------:R-:W0:Y:S07]  /*0010*/  S2R R13, SR_TID.X ;  /* 0x00000000000d7919 */ /* 0x000e2e0000002100 */
[----:B------:R-:W1:Y:S01]  /*0020*/  S2UR UR5, SR_CTAID.X ;  /* 0x00000000000579c3 */ /* 0x000e620000002500 */
[----:B------:R-:W1:Y:S07]  /*0030*/  LDCU UR4, c[0x0][0x360] ;  /* 0x00006c00ff0477ac */ /* 0x000e6e0008000800 */
[----:B------:R-:W2:Y:S01]  /*0040*/  LDC.64 R4, c[0x0][0x398] ;  /* 0x0000e600ff047b82 */ /* 0x000ea20000000a00 */
[----:B-1----:R-:W-:-:S06]  /*0050*/  UIMAD UR5, UR5, UR4, URZ ;  /* 0x00000004050572a4 */ /* 0x002fcc000f8e02ff */
[----:B0-----:R-:W-:Y:S01]  /*0060*/  VIADD R3, R13, UR5 ;  /* 0x000000050d037c36 */ /* 0x001fe20008000000 */
[----:B--2---:R-:W-:-:S04]  /*0070*/  ISETP.GE.AND P0, PT, R5, 0x1, PT ;  /* 0x000000010500780c */ /* 0x004fc80003f06270 */
[----:B------:R-:W-:-:S13]  /*0080*/  ISETP.GE.OR P0, PT, R3, R4, !P0 ;  /* 0x000000040300720c */ /* 0x000fda0004706670 */
[----:B------:R-:W-:Y:S05]  /*0090*/  @P0 EXIT ;  /* 0x000000000000094d */ /* 0x000fea0003800000 */
[----:B------:R-:W0:Y:S01]  /*00a0*/  LDC.64 R8, c[0x0][0x3a0] ;  /* 0x0000e800ff087b82 */ /* 0x000e220000000a00 */
[----:B------:R-:W1:Y:S01]  /*00b0*/  LDCU.64 UR6, c[0x0][0x358] ;  /* 0x00006b00ff0677ac */ /* 0x000e620008000a00 */
[----:B------:R-:W-:Y:S01]  /*00c0*/  ISETP.GE.U32.AND P0, PT, R5, 0x2, PT ;  /* 0x000000020500780c */ /* 0x000fe20003f06070 */
[----:B0-----:R-:W-:-:S05]  /*00d0*/  IMAD.WIDE R8, R3, 0x4, R8 ;  /* 0x0000000403087825 */ /* 0x001fca00078e0208 */
[----:B-1----:R0:W-:Y:S07]  /*00e0*/  STG.E desc[UR6][R8.64], RZ ;  /* 0x000000ff08007986 */ /* 0x0021ee000c101906 */
[----:B------:R-:W-:Y:S05]  /*00f0*/  @!P0 EXIT ;  /* 0x000000000000894d */ /* 0x000fea0003800000 */
[----:B------:R-:W1:Y:S02]  /*0100*/  LDC.64 R6, c[0x0][0x390] ;  /* 0x0000e400ff067b82 */ /* 0x000e640000000a00 */
[----:B-1----:R-:W-:-:S05]  /*0110*/  IMAD.WIDE R6, R3, 0x4, R6 ;  /* 0x0000000403067825 */ /* 0x002fca00078e0206 */
[----:B------:R-:W2:Y:S01]  /*0120*/  LDG.E.CONSTANT R10, desc[UR6][R6.64] ;  /* 0x00000006060a7981 */ /* 0x000ea2000c1e9900 */
[----:B------:R-:W-:Y:S01]  /*0130*/  VIADD R0, R5, 0xfffffffe ;  /* 0xfffffffe05007836 */ /* 0x000fe20000000000 */
[----:B------:R-:W-:Y:S01]  /*0140*/  UMOV UR4, 0x1 ;  /* 0x0000000100047882 */ /* 0x000fe20000000000 */
[----:B------:R-:W-:-:S03]  /*0150*/  CS2R R26, SRZ ;  /* 0x00000000001a7805 */ /* 0x000fc6000001ff00 */
[----:B------:R-:W-:Y:S01]  /*0160*/  ISETP.GE.U32.AND P0, PT, R0, 0x3, PT ;  /* 0x000000030000780c */ /* 0x000fe20003f06070 */
[----:B------:R-:W-:Y:S01]  /*0170*/  VIADD R0, R5, 0xffffffff ;  /* 0xffffffff05007836 */ /* 0x000fe20000000000 */
[----:B--2---:R-:W1:Y:S11]  /*0180*/  F2F.F64.F32 R10, R10 ;  /* 0x0000000a000a7310 */ /* 0x004e760000201800 */
[----:B------:R-:W-:Y:S05]  /*0190*/  @!P0 BRA `(.L_x_4) ;  /* 0x0000000400ec8947 */ /* 0x000fea0003800000 */
[----:B------:R-:W2:Y:S01]  /*01a0*/  LDC R25, c[0x0][0x398] ;  /* 0x0000e600ff197b82 */ /* 0x000ea20000000800 */
[----:B------:R-:W-:Y:S02]  /*01b0*/  LOP3.LUT R24, R0, 0xfffffffc, RZ, 0xc0, !PT ;  /* 0xfffffffc00187812 */ /* 0x000fe400078ec0ff */
[----:B------:R-:W-:Y:S02]  /*01c0*/  CS2R R26, SRZ ;  /* 0x00000000001a7805 */ /* 0x000fe4000001ff00 */
[----:B------:R-:W-:Y:S01]  /*01d0*/  IADD3 R5, PT, PT, R4, UR5, R13 ;  /* 0x0000000504057c10 */ /* 0x000fe2000fffe00d */
[----:B------:R-:W-:Y:S01]  /*01e0*/  UMOV UR4, URZ ;  /* 0x000000ff00047c82 */ /* 0x000fe20008000000 */
[----:B------:R-:W-:-:S07]  /*01f0*/  IMAD.MOV R24, RZ, RZ, -R24 ;  /* 0x000000ffff187224 */ /* 0x000fce00078e0a18 */
.L_x_5:
[----:B---3--:R-:W3:Y:S08]  /*0200*/  LDC.64 R14, c[0x0][0x380] ;  /* 0x0000e000ff0e7b82 */ /* 0x008ef00000000a00 */
[----:B------:R-:W4:Y:S01]  /*0210*/  LDC.64 R16, c[0x0][0x388] ;  /* 0x0000e200ff107b82 */ /* 0x000f220000000a00 */
[----:B--2---:R-:W-:-:S05]  /*0220*/  IMAD.WIDE R18, R25, 0x4, R6 ;  /* 0x0000000419127825 */ /* 0x004fca00078e0206 */
[----:B------:R-:W2:Y:S01]  /*0230*/  LDG.E.CONSTANT R21, desc[UR6][R18.64] ;  /* 0x0000000612157981 */ /* 0x000ea2000c1e9900 */
[----:B---3--:R-:W-:-:S05]  /*0240*/  IMAD.WIDE R14, R5, 0x4, R14 ;  /* 0x00000004050e7825 */ /* 0x008fca00078e020e */
[----:B------:R3:W5:Y:S01]  /*0250*/  LDG.E.CONSTANT R22, desc[UR6][R14.64] ;  /* 0x000000060e167981 */ /* 0x000762000c1e9900 */
[----:B----4-:R-:W-:-:S05]  /*0260*/  IMAD.WIDE R16, R5, 0x4, R16 ;  /* 0x0000000405107825 */ /* 0x010fca00078e0210 */
[----:B------:R4:W5:Y:S01]  /*0270*/  LDG.E.CONSTANT R30, desc[UR6][R16.64] ;  /* 0x00000006101e7981 */ /* 0x000962000c1e9900 */
[----:B---3--:R-:W-:-:S05]  /*0280*/  IMAD.WIDE R14, R4, 0x4, R14 ;  /* 0x00000004040e7825 */ /* 0x008fca00078e020e */
[----:B------:R3:W5:Y:S01]  /*0290*/  LDG.E.CONSTANT R2, desc[UR6][R14.64] ;  /* 0x000000060e027981 */ /* 0x000762000c1e9900 */
[----:B----4-:R-:W-:-:S05]  /*02a0*/  IMAD.WIDE R16, R4, 0x4, R16 ;  /* 0x0000000404107825 */ /* 0x010fca00078e0210 */
[----:B------:R4:W5:Y:S01]  /*02b0*/  LDG.E.CONSTANT R20, desc[UR6][R16.64] ;  /* 0x0000000610147981 */ /* 0x000962000c1e9900 */
[----:B------:R-:W-:-:S04]  /*02c0*/  IMAD.WIDE R18, R4, 0x4, R18 ;  /* 0x0000000404127825 */ /* 0x000fc800078e0212 */
[----:B---3--:R-:W-:-:S04]  /*02d0*/  IMAD.WIDE R14, R4, 0x4, R14 ;  /* 0x00000004040e7825 */ /* 0x008fc800078e020e */
[----:B----4-:R-:W-:Y:S01]  /*02e0*/  IMAD.WIDE R16, R4, 0x4, R16 ;  /* 0x0000000404107825 */ /* 0x010fe200078e0210 */
[----:B--2---:R-:W-:Y:S08]  /*02f0*/  F2F.F64.F32 R12, R21 ;  /* 0x00000015000c7310 */ /* 0x004ff00000201800 */
[----:B-----5:R-:W1:Y:S02]  /*0300*/  F2F.F64.F32 R22, R22 ;  /* 0x0000001600167310 */ /* 0x020e640000201800 */
[----:B-1----:R-:W-:-:S06]  /*0310*/  DSETP.GT.AND P0, PT, R10, R22, PT ;  /* 0x000000160a00722a */ /* 0x002fcc0003f04000 */
[----:B------:R-:W1:Y:S01]  /*0320*/  F2F.F64.F32 R30, R30 ;  /* 0x0000001e001e7310 */ /* 0x000e620000201800 */
[----:B------:R-:W-:Y:S02]  /*0330*/  FSEL R28, R10, R22, P0 ;  /* 0x000000160a1c7208 */ /* 0x000fe40000000000 */
[----:B------:R-:W-:Y:S01]  /*0340*/  FSEL R29, R11, R23, P0 ;  /* 0x000000170b1d7208 */ /* 0x000fe20000000000 */
[----:B------:R-:W-:-:S05]  /*0350*/  DSETP.GT.AND P0, PT, R10, R12, PT ;  /* 0x0000000c0a00722a */ /* 0x000fca0003f04000 */
[----:B------:R-:W-:Y:S02]  /*0360*/  DADD R28, R12, -R28 ;  /* 0x000000000c1c7229 */ /* 0x000fe4000000081c */
[----:B------:R-:W-:-:S08]  /*0370*/  DSETP.GEU.AND P1, PT, R10, R12, PT ;  /* 0x0000000c0a00722a */ /* 0x000fd00003f2e000 */
[----:B------:R-:W-:Y:S02]  /*0380*/  FSEL R23, R28, RZ, P0 ;  /* 0x000000ff1c177208 */ /* 0x000fe40000000000 */
[----:B------:R-:W-:Y:S01]  /*0390*/  FSEL R29, R29, RZ, P0 ;  /* 0x000000ff1d1d7208 */ /* 0x000fe20000000000 */
[----:B-1----:R-:W-:Y:S01]  /*03a0*/  DSETP.GEU.AND P0, PT, R10, R30, PT ;  /* 0x0000001e0a00722a */ /* 0x002fe20003f0e000 */
[----:B------:R1:W2:Y:S05]  /*03b0*/  LDG.E.CONSTANT R28, desc[UR6][R18.64] ;  /* 0x00000006121c7981 */ /* 0x0002aa000c1e9900 */
[----:B------:R-:W-:Y:S02]  /*03c0*/  FSEL R10, R10, R30, !P0 ;  /* 0x0000001e0a0a7208 */ /* 0x000fe40004000000 */
[----:B------:R-:W-:-:S06]  /*03d0*/  FSEL R11, R11, R31, !P0 ;  /* 0x0000001f0b0b7208 */ /* 0x000fcc0004000000 */
[----:B------:R-:W-:Y:S01]  /*03e0*/  DADD R10, R12, -R10 ;  /* 0x000000000c0a7229 */ /* 0x000fe2000000080a */
[----:B------:R-:W-:-:S09]  /*03f0*/  FSETP.GT.AND P0, PT, R21, R2, PT ;  /* 0x000000021500720b */ /* 0x000fd20003f04000 */
[----:B------:R-:W-:Y:S02]  /*0400*/  FSEL R10, R10, R23, !P1 ;  /* 0x000000170a0a7208 */ /* 0x000fe40004800000 */
[----:B------:R-:W-:Y:S01]  /*0410*/  FSEL R11, R11, R29, !P1 ;  /* 0x0000001d0b0b7208 */ /* 0x000fe20004800000 */
[----:B------:R3:W4:Y:S05]  /*0420*/  F2F.F64.F32 R22, R2 ;  /* 0x0000000200167310 */ /* 0x00072a0000201800 */
[----:B------:R-:W-:-:S03]  /*0430*/  DADD R10, R26, R10 ;  /* 0x000000001a0a7229 */ /* 0x000fc6000000000a */
[----:B------:R-:W5:Y:S01]  /*0440*/  F2F.F64.F32 R26, R20 ;  /* 0x00000014001a7310 */ /* 0x000f620000201800 */
[----:B---3--:R-:W3:Y:S01]  /*0450*/  LDG.E.CONSTANT R2, desc[UR6][R14.64] ;  /* 0x000000060e027981 */ /* 0x008ee2000c1e9900 */
[----:B----4-:R-:W-:Y:S02]  /*0460*/  FSEL R22, R12, R22, P0 ;  /* 0x000000160c167208 */ /* 0x010fe40000000000 */
[----:B------:R-:W-:Y:S02]  /*0470*/  FSEL R23, R13, R23, P0 ;  /* 0x000000170d177208 */ /* 0x000fe40000000000 */
[----:B------:R-:W-:-:S04]  /*0480*/  FSETP.GEU.AND P0, PT, R21, R20, PT ;  /* 0x000000141500720b */ /* 0x000fc80003f0e000 */
[----:B-----5:R-:W-:Y:S02]  /*0490*/  FSEL R12, R12, R26, !P0 ;  /* 0x0000001a0c0c7208 */ /* 0x020fe40004000000 */
[----:B------:R4:W5:Y:S01]  /*04a0*/  LDG.E.CONSTANT R26, desc[UR6][R16.64] ;  /* 0x00000006101a7981 */ /* 0x000962000c1e9900 */
[----:B-1----:R-:W-:Y:S01]  /*04b0*/  IMAD.WIDE R18, R4, 0x4, R18 ;  /* 0x0000000404127825 */ /* 0x002fe200078e0212 */
[----:B------:R-:W-:-:S04]  /*04c0*/  FSEL R13, R13, R27, !P0 ;  /* 0x0000001b0d0d7208 */ /* 0x000fc80004000000 */
[----:B------:R1:W5:Y:S01]  /*04d0*/  LDG.E.CONSTANT R27, desc[UR6][R18.64] ;  /* 0x00000006121b7981 */ /* 0x000362000c1e9900 */
[----:B----4-:R-:W-:-:S06]  /*04e0*/  IMAD.WIDE R16, R4, 0x4, R16 ;  /* 0x0000000404107825 */ /* 0x010fcc00078e0210 */
[----:B------:R-:W4:Y:S01]  /*04f0*/  LDG.E.CONSTANT R16, desc[UR6][R16.64] ;  /* 0x0000000610107981 */ /* 0x000f22000c1e9900 */
[----:B-1----:R-:W-:-:S06]  /*0500*/  IMAD.WIDE R18, R4, 0x4, R18 ;  /* 0x0000000404127825 */ /* 0x002fcc00078e0212 */
[----:B------:R-:W4:Y:S01]  /*0510*/  LDG.E.CONSTANT R18, desc[UR6][R18.64] ;  /* 0x0000000612127981 */ /* 0x000f22000c1e9900 */
[CC--:B--2---:R-:W-:Y:S02]  /*0520*/  FSETP.GEU.AND P1, PT, R21.reuse, R28.reuse, PT ;  /* 0x0000001c1500720b */ /* 0x0c4fe40003f2e000 */
[----:B------:R-:W-:Y:S02]  /*0530*/  FSETP.GT.AND P0, PT, R21, R28, PT ;  /* 0x0000001c1500720b */ /* 0x000fe40003f04000 */
[----:B------:R-:W1:Y:S02]  /*0540*/  F2F.F64.F32 R20, R28 ;  /* 0x0000001c00147310 */ /* 0x000e640000201800 */
[C---:B-1----:R-:W-:Y:S02]  /*0550*/  DADD R22, R20.reuse, -R22 ;  /* 0x0000000014167229 */ /* 0x042fe40000000816 */
[----:B------:R-:W-:-:S08]  /*0560*/  DADD R12, R20, -R12 ;  /* 0x00000000140c7229 */ /* 0x000fd0000000080c */
[----:B------:R-:W-:Y:S02]  /*0570*/  FSEL R22, R22, RZ, P0 ;  /* 0x000000ff16167208 */ /* 0x000fe40000000000 */
[----:B------:R-:W-:Y:S01]  /*0580*/  FSEL R23, R23, RZ, P0 ;  /* 0x000000ff17177208 */ /* 0x000fe20000000000 */
[----:B---3--:R-:W1:Y:S01]  /*0590*/  F2F.F64.F32 R30, R2 ;  /* 0x00000002001e7310 */ /* 0x008e620000201800 */
[----:B------:R-:W-:Y:S02]  /*05a0*/  FSEL R22, R12, R22, !P1 ;  /* 0x000000160c167208 */ /* 0x000fe40004800000 */
[----:B------:R-:W-:Y:S02]  /*05b0*/  FSEL R23, R13, R23, !P1 ;  /* 0x000000170d177208 */ /* 0x000fe40004800000 */
[----:B------:R-:W-:-:S03]  /*05c0*/  FSETP.GT.AND P0, PT, R28, R2, PT ;  /* 0x000000021c00720b */ /* 0x000fc60003f04000 */
[----:B------:R1:W-:Y:S01]  /*05d0*/  F2F.F32.F64 R12, R10 ;  /* 0x0000000a000c7310 */ /* 0x0003e20000301000 */
[----:B------:R-:W-:Y:S01]  /*05e0*/  DADD R22, R10, R22 ;  /* 0x000000000a167229 */ /* 0x000fe20000000016 */
[----:B-1----:R-:W-:Y:S02]  /*05f0*/  FSEL R10, R20, R30, P0 ;  /* 0x0000001e140a7208 */ /* 0x002fe40000000000 */
[----:B------:R-:W-:-:S04]  /*0600*/  FSEL R11, R21, R31, P0 ;  /* 0x0000001f150b7208 */ /* 0x000fc80000000000 */
[----:B-----5:R-:W1:Y:S01]  /*0610*/  F2F.F64.F32 R30, R26 ;  /* 0x0000001a001e7310 */ /* 0x020e620000201800 */
[C---:B------:R-:W-:Y:S02]  /*0620*/  FSETP.GEU.AND P0, PT, R28.reuse, R26, PT ;  /* 0x0000001a1c00720b */ /* 0x040fe40003f0e000 */
[----:B------:R-:W-:Y:S02]  /*0630*/  FSETP.GEU.AND P1, PT, R28, R27, PT ;  /* 0x0000001b1c00720b */ /* 0x000fe40003f2e000 */
[----:B-1----:R-:W-:Y:S02]  /*0640*/  FSEL R20, R20, R30, !P0 ;  /* 0x0000001e14147208 */ /* 0x002fe40004000000 */
[----:B------:R-:W-:Y:S02]  /*0650*/  FSEL R21, R21, R31, !P0 ;  /* 0x0000001f15157208 */ /* 0x000fe40004000000 */
[----:B------:R-:W-:Y:S02]  /*0660*/  FSETP.GT.AND P0, PT, R28, R27, PT ;  /* 0x0000001b1c00720b */ /* 0x000fe40003f04000 */
[----:B------:R-:W1:Y:S02]  /*0670*/  F2F.F64.F32 R28, R27 ;  /* 0x0000001b001c7310 */ /* 0x000e640000201800 */
[----:B-1----:R-:W-:-:S10]  /*0680*/  DADD R10, R28, -R10 ;  /* 0x000000001c0a7229 */ /* 0x002fd4000000080a */
[----:B------:R-:W-:Y:S02]  /*0690*/  FSEL R13, R10, RZ, P0 ;  /* 0x000000ff0a0d7208 */ /* 0x000fe40000000000 */
[----:B------:R-:W-:Y:S01]  /*06a0*/  FSEL R2, R11, RZ, P0 ;  /* 0x000000ff0b027208 */ /* 0x000fe20000000000 */
[----:B------:R-:W-:-:S05]  /*06b0*/  IMAD.WIDE R10, R4, 0x4, R14 ;  /* 0x00000004040a7825 */ /* 0x000fca00078e020e */
[----:B------:R4:W2:Y:S02]  /*06c0*/  LDG.E.CONSTANT R26, desc[UR6][R10.64] ;  /* 0x000000060a1a7981 */ /* 0x0008a4000c1e9900 */
[----:B----4-:R-:W1:Y:S01]  /*06d0*/  F2F.F64.F32 R10, R16 ;  /* 0x00000010000a7310 */ /* 0x010e620000201800 */
[----:B------:R-:W-:Y:S01]  /*06e0*/  FSETP.GEU.AND P2, PT, R27, R16, PT ;  /* 0x000000101b00720b */ /* 0x000fe20003f4e000 */
[----:B------:R-:W-:-:S03]  /*06f0*/  DADD R20, R28, -R20 ;  /* 0x000000001c147229 */ /* 0x000fc60000000814 */
[----:B-1----:R-:W-:Y:S02]  /*0700*/  FSEL R16, R28, R10, !P2 ;  /* 0x0000000a1c107208 */ /* 0x002fe40005000000 */
[----:B------:R-:W-:Y:S02]  /*0710*/  FSEL R17, R29, R11, !P2 ;  /* 0x0000000b1d117208 */ /* 0x000fe40005000000 */
[----:B------:R-:W1:Y:S03]  /*0720*/  F2F.F64.F32 R10, R18 ;  /* 0x00000012000a7310 */ /* 0x000e660000201800 */
[----:B------:R-:W-:Y:S02]  /*0730*/  FSEL R20, R20, R13, !P1 ;  /* 0x0000000d14147208 */ /* 0x000fe40004800000 */
[----:B------:R-:W-:Y:S02]  /*0740*/  FSEL R21, R21, R2, !P1 ;  /* 0x0000000215157208 */ /* 0x000fe40004800000 */
[----:B------:R-:W-:Y:S01]  /*0750*/  FSETP.GEU.AND P1, PT, R27, R18, PT ;  /* 0x000000121b00720b */ /* 0x000fe20003f2e000 */
[----:B-1----:R-:W-:-:S03]  /*0760*/  DADD R16, R10, -R16 ;  /* 0x000000000a107229 */ /* 0x002fc60000000810 */
[----:B------:R-:W-:Y:S01]  /*0770*/  DADD R20, R22, R20 ;  /* 0x0000000016147229 */ /* 0x000fe20000000014 */
[----:B------:R-:W-:Y:S01]  /*0780*/  F2F.F32.F64 R2, R22 ;  /* 0x0000001600027310 */ /* 0x000fe20000301000 */
[----:B------:R-:W-:-:S07]  /*0790*/  VIADD R24, R24, 0x4 ;  /* 0x0000000418187836 */ /* 0x000fce0000000000 */
[----:B------:R-:W-:Y:S01]  /*07a0*/  F2F.F32.F64 R13, R20 ;  /* 0x00000014000d7310 */ /* 0x000fe20000301000 */
[----:B------:R-:W-:Y:S01]  /*07b0*/  UIADD3 UR4, UPT, UPT, UR4, 0x4, URZ ;  /* 0x0000000404047890 */ /* 0x000fe2000fffe0ff */
[----:B------:R-:W-:-:S06]  /*07c0*/  IMAD R5, R4, 0x4, R5 ;  /* 0x0000000404057824 */ /* 0x000fcc00078e0205 */
[----:B--2---:R-:W1:Y:S01]  /*07d0*/  F2F.F64.F32 R14, R26 ;  /* 0x0000001a000e7310 */ /* 0x004e620000201800 */
[----:B------:R-:W-:-:S04]  /*07e0*/  FSETP.GT.AND P0, PT, R27, R26, PT ;  /* 0x0000001a1b00720b */ /* 0x000fc80003f04000 */
[----:B-1----:R-:W-:Y:S02]  /*07f0*/  FSEL R14, R28, R14, P0 ;  /* 0x0000000e1c0e7208 */ /* 0x002fe40000000000 */
[----:B------:R-:W-:-:S06]  /*0800*/  FSEL R15, R29, R15, P0 ;  /* 0x0000000f1d0f7208 */ /* 0x000fcc0000000000 */
[----:B------:R-:W-:Y:S01]  /*0810*/  DADD R14, R10, -R14 ;  /* 0x000000000a0e7229 */ /* 0x000fe2000000080e */
[----:B------:R-:W-:-:S09]  /*0820*/  FSETP.GT.AND P0, PT, R27, R18, PT ;  /* 0x000000121b00720b */ /* 0x000fd20003f04000 */
[----:B------:R-:W-:Y:S02]  /*0830*/  FSEL R27, R14, RZ, P0 ;  /* 0x000000ff0e1b7208 */ /* 0x000fe40000000000 */
[----:B------:R-:W-:Y:S02]  /*0840*/  FSEL R15, R15, RZ, P0 ;  /* 0x000000ff0f0f7208 */ /* 0x000fe40000000000 */
[----:B------:R-:W-:Y:S02]  /*0850*/  FSEL R26, R16, R27, !P1 ;  /* 0x0000001b101a7208 */ /* 0x000fe40004800000 */
[----:B------:R-:W-:Y:S01]  /*0860*/  FSEL R27, R17, R15, !P1 ;  /* 0x0000000f111b7208 */ /* 0x000fe20004800000 */
[----:B------:R-:W-:-:S05]  /*0870*/  IMAD.WIDE R14, R25, 0x4, R8 ;  /* 0x00000004190e7825 */ /* 0x000fca00078e0208 */
[----:B------:R-:W-:Y:S01]  /*0880*/  DADD R26, R20, R26 ;  /* 0x00000000141a7229 */ /* 0x000fe2000000001a */
[----:B------:R-:W-:Y:S01]  /*0890*/  IMAD.WIDE R18, R4, 0x4, R14 ;  /* 0x0000000404127825 */ /* 0x000fe200078e020e */
[----:B------:R-:W-:-:S04]  /*08a0*/  ISETP.NE.AND P0, PT, R24, RZ, PT ;  /* 0x000000ff1800720c */ /* 0x000fc80003f05270 */
[----:B------:R-:W1:Y:S01]  /*08b0*/  F2F.F32.F64 R29, R26 ;  /* 0x0000001a001d7310 */ /* 0x000e620000301000 */
[C---:B------:R-:W-:Y:S01]  /*08c0*/  IMAD.WIDE R16, R4.reuse, 0x4, R18 ;  /* 0x0000000404107825 */ /* 0x040fe200078e0212 */
[----:B------:R3:W-:Y:S03]  /*08d0*/  STG.E desc[UR6][R14.64], R12 ;  /* 0x0000000c0e007986 */ /* 0x0007e6000c101906 */
[C---:B------:R-:W-:Y:S01]  /*08e0*/  IMAD.WIDE R22, R4.reuse, 0x4, R16 ;  /* 0x0000000404167825 */ /* 0x040fe200078e0210 */
[----:B------:R3:W-:Y:S04]  /*08f0*/  STG.E desc[UR6][R18.64], R2 ;  /* 0x0000000212007986 */ /* 0x0007e8000c101906 */
[----:B------:R3:W-:Y:S01]  /*0900*/  STG.E desc[UR6][R16.64], R13 ;  /* 0x0000000d10007986 */ /* 0x0007e2000c101906 */
[----:B------:R-:W-:-:S03]  /*0910*/  IMAD R25, R4, 0x4, R25 ;  /* 0x0000000404197824 */ /* 0x000fc600078e0219 */
[----:B-1----:R3:W-:Y:S01]  /*0920*/  STG.E desc[UR6][R22.64], R29 ;  /* 0x0000001d16007986 */ /* 0x0027e2000c101906 */
[----:B------:R-:W-:Y:S05]  /*0930*/  @P0 BRA `(.L_x_5) ;  /* 0xfffffff800300947 */ /* 0x000fea000383ffff */
[----:B------:R-:W-:-:S12]  /*0940*/  UIADD3 UR4, UPT, UPT, UR4, 0x1, URZ ;  /* 0x0000000104047890 */ /* 0x000fd8000fffe0ff */
.L_x_4:
[----:B---3--:R-:W-:-:S13]  /*0950*/  LOP3.LUT P0, R2, R0, 0x3, RZ, 0xc0, !PT ;  /* 0x0000000300027812 */ /* 0x008fda000780c0ff */
[----:B------:R-:W-:Y:S05]  /*0960*/  @!P0 EXIT ;  /* 0x000000000000894d */ /* 0x000fea0003800000 */
[----:B------:R-:W-:Y:S02]  /*0970*/  ISETP.NE.AND P1, PT, R2, 0x1, PT ;  /* 0x000000010200780c */ /* 0x000fe40003f25270 */
[----:B------:R-:W-:-:S04]  /*0980*/  LOP3.LUT R0, R0, 0x1, RZ, 0xc0, !PT ;  /* 0x0000000100007812 */ /* 0x000fc800078ec0ff */
[----:B------:R-:W-:-:S07]  /*0990*/  ISETP.NE.U32.AND P0, PT, R0, 0x1, PT ;  /* 0x000000010000780c */ /* 0x000fce0003f05070 */
[----:B------:R-:W-:Y:S06]  /*09a0*/  @!P1 BRA `(.L_x_6) ;  /* 0x0000000000ec9947 */ /* 0x000fec0003800000 */
[----:B------:R-:W2:Y:S01]  /*09b0*/  LDC.64 R18, c[0x0][0x380] ;  /* 0x0000e000ff127b82 */ /* 0x000ea20000000a00 */
[----:B------:R-:W-:-:S04]  /*09c0*/  IMAD R5, R4, UR4, RZ ;  /* 0x0000000404057c24 */ /* 0x000fc8000f8e02ff */
[----:B------:R-:W-:-:S03]  /*09d0*/  IMAD.IADD R15, R3, 0x1, R5 ;  /* 0x00000001030f7824 */ /* 0x000fc600078e0205 */
[----:B------:R-:W3:Y:S01]  /*09e0*/  LDC.64 R12, c[0x0][0x388] ;  /* 0x0000e200ff0c7b82 */ /* 0x000ee20000000a00 */
[----:B--2---:R-:W-:-:S05]  /*09f0*/  IMAD.WIDE R18, R15, 0x4, R18 ;  /* 0x000000040f127825 */ /* 0x004fca00078e0212 */
[----:B------:R-:W2:Y:S01]  /*0a00*/  LDG.E.CONSTANT R30, desc[UR6][R18.64] ;  /* 0x00000006121e7981 */ /* 0x000ea2000c1e9900 */
[----:B---3--:R-:W-:-:S05]  /*0a10*/  IMAD.WIDE R12, R15, 0x4, R12 ;  /* 0x000000040f0c7825 */ /* 0x008fca00078e020c */
[----:B------:R-:W3:Y:S01]  /*0a20*/  LDG.E.CONSTANT R2, desc[UR6][R12.64] ;  /* 0x000000060c027981 */ /* 0x000ee2000c1e9900 */
[----:B------:R-:W-:-:S05]  /*0a30*/  IMAD.WIDE R14, R5, 0x4, R6 ;  /* 0x00000004050e7825 */ /* 0x000fca00078e0206 */
[----:B------:R-:W4:Y:S01]  /*0a40*/  LDG.E.CONSTANT R0, desc[UR6][R14.64] ;  /* 0x000000060e007981 */ /* 0x000f22000c1e9900 */
[----:B------:R-:W-:-:S04]  /*0a50*/  IMAD.WIDE R28, R4, 0x4, R18 ;  /* 0x00000004041c7825 */ /* 0x000fc800078e0212 */
[C---:B------:R-:W-:Y:S02]  /*0a60*/  IMAD.WIDE R24, R4.reuse, 0x4, R12 ;  /* 0x0000000404187825 */ /* 0x040fe400078e020c */
[----:B------:R-:W5:Y:S02]  /*0a70*/  LDG.E.CONSTANT R29, desc[UR6][R28.64] ;  /* 0x000000061c1d7981 */ /* 0x000f64000c1e9900 */
[----:B------:R-:W-:Y:S02]  /*0a80*/  IMAD.WIDE R22, R4, 0x4, R14 ;  /* 0x0000000404167825 */ /* 0x000fe400078e020e */
[----:B------:R-:W5:Y:S04]  /*0a90*/  LDG.E.CONSTANT R25, desc[UR6][R24.64] ;  /* 0x0000000618197981 */ /* 0x000f68000c1e9900 */
[----:B------:R-:W5:Y:S01]  /*0aa0*/  LDG.E.CONSTANT R23, desc[UR6][R22.64] ;  /* 0x0000000616177981 */ /* 0x000f62000c1e9900 */
[----:B------:R-:W-:Y:S01]  /*0ab0*/  UIADD3 UR4, UPT, UPT, UR4, 0x2, URZ ;  /* 0x0000000204047890 */ /* 0x000fe2000fffe0ff */
[----:B--2---:R-:W1:Y:S08]  /*0ac0*/  F2F.F64.F32 R16, R30 ;  /* 0x0000001e00107310 */ /* 0x004e700000201800 */
[----:B---3--:R-:W2:Y:S08]  /*0ad0*/  F2F.F64.F32 R20, R2 ;  /* 0x0000000200147310 */ /* 0x008eb00000201800 */
[----:B----4-:R-:W3:Y:S01]  /*0ae0*/  F2F.F64.F32 R12, R0 ;  /* 0x00000000000c7310 */ /* 0x010ee20000201800 */
[----:B-1----:R-:W-:-:S02]  /*0af0*/  DSETP.GT.AND P1, PT, R10, R16, PT ;  /* 0x000000100a00722a */ /* 0x002fc40003f24000 */
[----:B--2---:R-:W-:-:S05]  /*0b00*/  DSETP.GEU.AND P2, PT, R10, R20, PT ;  /* 0x000000140a00722a */ /* 0x004fca0003f4e000 */
[----:B-----5:R-:W1:Y:S01]  /*0b10*/  F2F.F64.F32 R14, R29 ;  /* 0x0000001d000e7310 */ /* 0x020e620000201800 */
[C---:B------:R-:W-:Y:S02]  /*0b20*/  FSEL R18, R10.reuse, R16, P1 ;  /* 0x000000100a127208 */ /* 0x040fe40000800000 */
[C---:B------:R-:W-:Y:S02]  /*0b30*/  FSEL R19, R11.reuse, R17, P1 ;  /* 0x000000110b137208 */ /* 0x040fe40000800000 */
[----:B------:R-:W-:Y:S02]  /*0b40*/  FSEL R20, R10, R20, !P2 ;  /* 0x000000140a147208 */ /* 0x000fe40005000000 */
[----:B------:R-:W-:Y:S01]  /*0b50*/  FSEL R21, R11, R21, !P2 ;  /* 0x000000150b157208 */ /* 0x000fe20005000000 */
[----:B------:R-:W2:Y:S01]  /*0b60*/  F2F.F64.F32 R16, R25 ;  /* 0x0000001900107310 */ /* 0x000ea20000201800 */
[C-C-:B---3--:R-:W-:Y:S02]  /*0b70*/  DSETP.GT.AND P2, PT, R10.reuse, R12.reuse, PT ;  /* 0x0000000c0a00722a */ /* 0x148fe40003f44000 */
[----:B------:R-:W-:-:S05]  /*0b80*/  DSETP.GEU.AND P1, PT, R10, R12, PT ;  /* 0x0000000c0a00722a */ /* 0x000fca0003f2e000 */
[----:B------:R-:W3:Y:S01]  /*0b90*/  F2F.F64.F32 R10, R23 ;  /* 0x00000017000a7310 */ /* 0x000ee20000201800 */
[C---:B------:R-:W-:Y:S01]  /*0ba0*/  FSETP.GT.AND P3, PT, R0.reuse, R29, PT ;  /* 0x0000001d0000720b */ /* 0x040fe20003f64000 */
[C---:B------:R-:W-:Y:S01]  /*0bb0*/  DADD R18, R12.reuse, -R18 ;  /* 0x000000000c127229 */ /* 0x040fe20000000812 */
[----:B------:R-:W-:Y:S01]  /*0bc0*/  FSETP.GEU.AND P4, PT, R0, R25, PT ;  /* 0x000000190000720b */ /* 0x000fe20003f8e000 */
[----:B------:R-:W-:Y:S01]  /*0bd0*/  DADD R20, R12, -R20 ;  /* 0x000000000c147229 */ /* 0x000fe20000000814 */
[C---:B-1----:R-:W-:Y:S02]  /*0be0*/  FSEL R14, R12.reuse, R14, P3 ;  /* 0x0000000e0c0e7208 */ /* 0x042fe40001800000 */
[C---:B------:R-:W-:Y:S02]  /*0bf0*/  FSEL R15, R13.reuse, R15, P3 ;  /* 0x0000000f0d0f7208 */ /* 0x040fe40001800000 */
[----:B--2---:R-:W-:Y:S02]  /*0c00*/  FSEL R12, R12, R16, !P4 ;  /* 0x000000100c0c7208 */ /* 0x004fe40006000000 */
[----:B------:R-:W-:-:S02]  /*0c10*/  FSEL R13, R13, R17, !P4 ;  /* 0x000000110d0d7208 */ /* 0x000fc40006000000 */
[----:B------:R-:W-:Y:S01]  /*0c20*/  FSEL R17, R18, RZ, P2 ;  /* 0x000000ff12117208 */ /* 0x000fe20001000000 */
[C---:B---3--:R-:W-:Y:S01]  /*0c30*/  DADD R14, R10.reuse, -R14 ;  /* 0x000000000a0e7229 */ /* 0x048fe2000000080e */
[----:B------:R-:W-:Y:S02]  /*0c40*/  FSEL R19, R19, RZ, P2 ;  /* 0x000000ff13137208 */ /* 0x000fe40001000000 */
[----:B------:R-:W-:Y:S01]  /*0c50*/  DADD R12, R10, -R12 ;  /* 0x000000000a0c7229 */ /* 0x000fe2000000080c */
[----:B------:R-:W-:Y:S02]  /*0c60*/  FSEL R16, R20, R17, !P1 ;  /* 0x0000001114107208 */ /* 0x000fe40004800000 */
[C---:B------:R-:W-:Y:S02]  /*0c70*/  FSETP.GT.AND P2, PT, R0.reuse, R23, PT ;  /* 0x000000170000720b */ /* 0x040fe40003f44000 */
        /* <DEDUP_REMOVED lines=8> */
[----:B------:R-:W1:Y:S01]  /*0d00*/  F2F.F32.F64 R19, R16 ;  /* 0x0000001000137310 */ /* 0x000e620000301000 */
[----:B------:R-:W-:-:S07]  /*0d10*/  IMAD.WIDE R12, R5, 0x4, R8 ;  /* 0x00000004050c7825 */ /* 0x000fce00078e0208 */
[----:B------:R-:W2:Y:S01]  /*0d20*/  F2F.F32.F64 R21, R26 ;  /* 0x0000001a00157310 */ /* 0x000ea20000301000 */
[----:B------:R-:W-:Y:S01]  /*0d30*/  IMAD.WIDE R14, R4, 0x4, R12 ;  /* 0x00000004040e7825 */ /* 0x000fe200078e020c */
[----:B-1----:R3:W-:Y:S04]  /*0d40*/  STG.E desc[UR6][R12.64], R19 ;  /* 0x000000130c007986 */ /* 0x0027e8000c101906 */
[----:B--2---:R3:W-:Y:S02]  /*0d50*/  STG.E desc[UR6][R14.64], R21 ;  /* 0x000000150e007986 */ /* 0x0047e4000c101906 */
.L_x_6:
[----:B------:R-:W-:Y:S05]  /*0d60*/  @P0 EXIT ;  /* 0x000000000000094d */ /* 0x000fea0003800000 */
[----:B---3--:R-:W2:Y:S01]  /*0d70*/  LDC.64 R12, c[0x0][0x380] ;  /* 0x0000e000ff0c7b82 */ /* 0x008ea20000000a00 */
[----:B------:R-:W-:-:S04]  /*0d80*/  IMAD R5, R4, UR4, RZ ;  /* 0x0000000404057c24 */ /* 0x000fc8000f8e02ff */
[----:B------:R-:W-:-:S03]  /*0d90*/  IMAD.IADD R17, R3, 0x1, R5 ;  /* 0x0000000103117824 */ /* 0x000fc600078e0205 */
[----:B------:R-:W3:Y:S01]  /*0da0*/  LDC.64 R14, c[0x0][0x388] ;  /* 0x0000e200ff0e7b82 */ /* 0x000ee20000000a00 */
[----:B--2---:R-:W-:-:S05]  /*0db0*/  IMAD.WIDE R2, R17, 0x4, R12 ;  /* 0x0000000411027825 */ /* 0x004fca00078e020c */
[----:B------:R-:W2:Y:S01]  /*0dc0*/  LDG.E.CONSTANT R0, desc[UR6][R2.64] ;  /* 0x0000000602007981 */ /* 0x000ea2000c1e9900 */
[----:B---3--:R-:W-:-:S04]  /*0dd0*/  IMAD.WIDE R12, R17, 0x4, R14 ;  /* 0x00000004110c7825 */ /* 0x008fc800078e020e */
[C---:B------:R-:W-:Y:S02]  /*0de0*/  IMAD.WIDE R16, R5.reuse, 0x4, R6 ;  /* 0x0000000405107825 */ /* 0x040fe400078e0206 */
[----:B------:R-:W3:Y:S04]  /*0df0*/  LDG.E.CONSTANT R12, desc[UR6][R12.64] ;  /* 0x000000060c0c7981 */ /* 0x000ee8000c1e9900 */
[----:B------:R-:W4:Y:S01]  /*0e00*/  LDG.E.CONSTANT R16, desc[UR6][R16.64] ;  /* 0x0000000610107981 */ /* 0x000f22000c1e9900 */
[----:B0-----:R-:W-:Y:S01]  /*0e10*/  IMAD.WIDE R8, R5, 0x4, R8 ;  /* 0x0000000405087825 */ /* 0x001fe200078e0208 */
[----:B--2---:R-:W1:Y:S08]  /*0e20*/  F2F.F64.F32 R6, R0 ;  /* 0x0000000000067310 */ /* 0x004e700000201800 */
[----:B---3--:R-:W0:Y:S08]  /*0e30*/  F2F.F64.F32 R14, R12 ;  /* 0x0000000c000e7310 */ /* 0x008e300000201800 */
[----:B----4-:R-:W2:Y:S01]  /*0e40*/  F2F.F64.F32 R18, R16 ;  /* 0x0000001000127310 */ /* 0x010ea20000201800 */
[----:B-1----:R-:W-:-:S02]  /*0e50*/  DSETP.GT.AND P0, PT, R10, R6, PT ;  /* 0x000000060a00722a */ /* 0x002fc40003f04000 */
[----:B0-----:R-:W-:-:S04]  /*0e60*/  DSETP.GEU.AND P1, PT, R10, R14, PT ;  /* 0x0000000e0a00722a */ /* 0x001fc80003f2e000 */
[C---:B------:R-:W-:Y:S02]  /*0e70*/  FSEL R6, R10.reuse, R6, P0 ;  /* 0x000000060a067208 */ /* 0x040fe40000000000 */
[C---:B------:R-:W-:Y:S02]  /*0e80*/  FSEL R7, R11.reuse, R7, P0 ;  /* 0x000000070b077208 */ /* 0x040fe40000000000 */
[----:B------:R-:W-:Y:S02]  /*0e90*/  FSEL R2, R10, R14, !P1 ;  /* 0x0000000e0a027208 */ /* 0x000fe40004800000 */
[----:B------:R-:W-:Y:S02]  /*0ea0*/  FSEL R3, R11, R15, !P1 ;  /* 0x0000000f0b037208 */ /* 0x000fe40004800000 */
[----:B--2---:R-:W-:Y:S02]  /*0eb0*/  DADD R6, R18, -R6 ;  /* 0x0000000012067229 */ /* 0x004fe40000000806 */
[----:B------:R-:W-:-:S02]  /*0ec0*/  DSETP.GT.AND P0, PT, R10, R18, PT ;  /* 0x000000120a00722a */ /* 0x000fc40003f04000 */
[----:B------:R-:W-:Y:S02]  /*0ed0*/  DADD R2, R18, -R2 ;  /* 0x0000000012027229 */ /* 0x000fe40000000802 */
[----:B------:R-:W-:-:S04]  /*0ee0*/  DSETP.GEU.AND P1, PT, R10, R18, PT ;  /* 0x000000120a00722a */ /* 0x000fc80003f2e000 */
[----:B------:R-:W-:Y:S02]  /*0ef0*/  FSEL R11, R6, RZ, P0 ;  /* 0x000000ff060b7208 */ /* 0x000fe40000000000 */
[----:B------:R-:W-:Y:S02]  /*0f00*/  FSEL R7, R7, RZ, P0 ;  /* 0x000000ff07077208 */ /* 0x000fe40000000000 */
[----:B------:R-:W-:Y:S02]  /*0f10*/  FSEL R2, R2, R11, !P1 ;  /* 0x0000000b02027208 */ /* 0x000fe40004800000 */
[----:B------:R-:W-:-:S06]  /*0f20*/  FSEL R3, R3, R7, !P1 ;  /* 0x0000000703037208 */ /* 0x000fcc0004800000 */
[----:B------:R-:W-:-:S10]  /*0f30*/  DADD R26, R26, R2 ;  /* 0x000000001a1a7229 */ /* 0x000fd40000000002 */
[----:B------:R-:W0:Y:S02]  /*0f40*/  F2F.F32.F64 R27, R26 ;  /* 0x0000001a001b7310 */ /* 0x000e240000301000 */
[----:B0-----:R-:W-:Y:S01]  /*0f50*/  STG.E desc[UR6][R8.64], R27 ;  /* 0x0000001b08007986 */ /* 0x001fe2000c101906 */
[----:B------:R-:W-:Y:S05]  /*0f60*/  EXIT ;  /* 0x000000000000794d */ /* 0x000fea0003800000 */
.L_x_7:
        /* <DEDUP_REMOVED lines=9> */
.L_x_14:


//--------------------- .text.wad_batch_f32       --------------------------
	.section	.text.wad_batch_f32,"ax",@progbits
	.align	128
        .global         wad_batch_f32
        .type           wad_batch_f32,@function
        .size           wad_batch_f32,(.L_x_15 - wad_batch_f32)
        .other          wad_batch_f32,@"STO_CUDA_ENTRY STV_DEFAULT"
wad_batch_f32:
.text.wad_batch_f32:
[----:B------:R-:W-:Y:S08]  /*0000*/  LDC R1, c[0x0][0x37c] ;  /* 0x0000df00ff017b82 */ /* 0x000ff00000000800 */
[----:B------:R-:W0:Y:S08]  /*0010*/  S2UR UR4, SR_CTAID.X ;  /* 0x00000000000479c3 */ /* 0x000e300000002500 */
[----:B------:R-:W0:Y:S02]  /*0020*/  LDC.64 R2, c[0x0][0x398] ;  /* 0x0000e600ff027b82 */ /* 0x000e240000000a00 */
[----:B0-----:R-:W-:-:S04]  /*0030*/  ISETP.LE.AND P0, PT, R3, UR4, PT ;  /* 0x0000000403007c0c */ /* 0x001fc8000bf03270 */
[----:B------:R-:W-:-:S13]  /*0040*/  ISETP.LT.OR P0, PT, R2, 0x1, P0 ;  /* 0x000000010200780c */ /* 0x000fda0000701670 */
[----:B------:R-:W-:Y:S05]  /*0050*/  @P0 EXIT ;  /* 0x000000000000094d */ /* 0x000fea0003800000 */
[----:B------:R-:W0:Y:S01]  /*0060*/  LDC.64 R6, c[0x0][0x3a0] ;  /* 0x0000e800ff067b82 */ /* 0x000e220000000a00 */
[----:B------:R-:W1:Y:S01]  /*0070*/  LDCU.64 UR12, c[0x0][0x358] ;  /* 0x00006b00ff0c77ac */ /* 0x000e620008000a00 */
[C---:B------:R-:W-:Y:S01]  /*0080*/  ISETP.GE.U32.AND P0, PT, R2.reuse, 0x2, PT ;  /* 0x000000020200780c */ /* 0x040fe20003f06070 */
[----:B------:R-:W-:-:S04]  /*0090*/  IMAD R3, R2, UR4, RZ ;  /* 0x0000000402037c24 */ /* 0x000fc8000f8e02ff */
[----:B0-----:R-:W-:-:S05]  /*00a0*/  IMAD.WIDE.U32 R6, R3, 0x4, R6 ;  /* 0x0000000403067825 */ /* 0x001fca00078e0006 */
[----:B-1----:R0:W-:Y:S03]  /*00b0*/  STG.E desc[UR12][R6.64], RZ ;  /* 0x000000ff06007986 */ /* 0x0021e6000c10190c */
[----:B------:R-:W-:Y:S05]  /*00c0*/  @!P0 EXIT ;  /* 0x000000000000894d */ /* 0x000fea0003800000 */
[----:B------:R-:W1:Y:S02]  /*00d0*/  LDC.64 R8, c[0x0][0x390] ;  /* 0x0000e400ff087b82 */ /* 0x000e640000000a00 */
[----:B-1----:R-:W2:Y:S01]  /*00e0*/  LDG.E.CONSTANT R8, desc[UR12][R8.64] ;  /* 0x0000000c08087981 */ /* 0x002ea2000c1e9900 */
[C---:B------:R-:W-:Y:S01]  /*00f0*/  VIADD R0, R2.reuse, 0xfffffffe ;  /* 0xfffffffe02007836 */ /* 0x040fe20000000000 */
[----:B------:R-:W-:Y:S01]  /*0100*/  CS2R R18, SRZ ;  /* 0x0000000000127805 */ /* 0x000fe2000001ff00 */
[----:B------:R-:W-:Y:S02]  /*0110*/  VIADD R2, R2, 0xffffffff ;  /* 0xffffffff02027836 */ /* 0x000fe40000000000 */
[----:B------:R-:W-:Y:S01]  /*0120*/  IMAD.MOV.U32 R4, RZ, RZ, 0x1 ;  /* 0x00000001ff047424 */ /* 0x000fe200078e00ff */
[----:B------:R-:W-:Y:S01]  /*0130*/  ISETP.GE.U32.AND P0, PT, R0, 0x7, PT ;  /* 0x000000070000780c */ /* 0x000fe20003f06070 */
[----:B--2---:R1:W2:-:S12]  /*0140*/  F2F.F64.F32 R16, R8 ;  /* 0x0000000800107310 */ /* 0x0042980000201800 */
[----:B------:R-:W-:Y:S05]  /*0150*/  @!P0 BRA `(.L_x_8) ;  /* 0x0000000c006c8947 */ /* 0x000fea0003800000 */
[----:B------:R-:W3:Y:S01]  /*0160*/  LDCU.128 UR4, c[0x0][0x380] ;  /* 0x00007000ff0477ac */ /* 0x000ee20008000c00 */
[----:B------:R-:W-:Y:S01]  /*0170*/  LOP3.LUT R5, R2, 0xfffffff8, RZ, 0xc0, !PT ;  /* 0xfffffff802057812 */ /* 0x000fe200078ec0ff */
[----:B------:R-:W-:Y:S01]  /*0180*/  IMAD.MOV.U32 R4, RZ, RZ, RZ ;  /* 0x000000ffff047224 */ /* 0x000fe200078e00ff */
[----:B------:R-:W-:Y:S01]  /*0190*/  IADD3 R21, P0, PT, R6, 0x10, RZ ;  /* 0x0000001006157810 */ /* 0x000fe20007f1e0ff */
[----:B------:R-:W4:Y:S01]  /*01a0*/  LDCU.64 UR10, c[0x0][0x390] ;  /* 0x00007200ff0a77ac */ /* 0x000f220008000a00 */
[----:B------:R-:W-:Y:S01]  /*01b0*/  CS2R R18, SRZ ;  /* 0x0000000000127805 */ /* 0x000fe2000001ff00 */
[----:B------:R-:W-:Y:S02]  /*01c0*/  IMAD.MOV R5, RZ, RZ, -R5 ;  /* 0x000000ffff057224 */ /* 0x000fe400078e0a05 */
[----:B------:R-:W-:Y:S01]  /*01d0*/  IMAD.X R25, RZ, RZ, R7, P0 ;  /* 0x000000ffff197224 */ /* 0x000fe200000e0607 */
[----:B---3--:R-:W-:Y:S02]  /*01e0*/  UIADD3 UR8, UP0, UPT, UR4, 0x10, URZ ;  /* 0x0000001004087890 */ /* 0x008fe4000ff1e0ff */
[----:B------:R-:W-:-:S02]  /*01f0*/  UIADD3 UR6, UP1, UPT, UR6, 0x10, URZ ;  /* 0x0000001006067890 */ /* 0x000fc4000ff3e0ff */
[----:B----4-:R-:W-:Y:S02]  /*0200*/  UIADD3 UR4, UP2, UPT, UR10, 0x10, URZ ;  /* 0x000000100a047890 */ /* 0x010fe4000ff5e0ff */
[----:B------:R-:W-:Y:S01]  /*0210*/  UIADD3.X UR9, UPT, UPT, URZ, UR5, URZ, UP0, !UPT ;  /* 0x00000005ff097290 */ /* 0x000fe200087fe4ff */
[----:B-1----:R-:W-:Y:S01]  /*0220*/  IMAD.U32 R8, RZ, RZ, UR8 ;  /* 0x00000008ff087e24 */ /* 0x002fe2000f8e00ff */
[----:B------:R-:W-:Y:S01]  /*0230*/  UIADD3.X UR7, UPT, UPT, URZ, UR7, URZ, UP1, !UPT ;  /* 0x00000007ff077290 */ /* 0x000fe20008ffe4ff */
[----:B------:R-:W-:Y:S01]  /*0240*/  IMAD.U32 R12, RZ, RZ, UR6 ;  /* 0x00000006ff0c7e24 */ /* 0x000fe2000f8e00ff */
[----:B------:R-:W-:Y:S01]  /*0250*/  UIADD3.X UR5, UPT, UPT, URZ, UR11, URZ, UP2, !UPT ;  /* 0x0000000bff057290 */ /* 0x000fe200097fe4ff */
[----:B------:R-:W-:Y:S02]  /*0260*/  IMAD.U32 R14, RZ, RZ, UR4 ;  /* 0x00000004ff0e7e24 */ /* 0x000fe4000f8e00ff */
[----:B------:R-:W-:Y:S02]  /*0270*/  IMAD.U32 R9, RZ, RZ, UR9 ;  /* 0x00000009ff097e24 */ /* 0x000fe4000f8e00ff */
[----:B------:R-:W-:-:S02]  /*0280*/  IMAD.U32 R13, RZ, RZ, UR7 ;  /* 0x00000007ff0d7e24 */ /* 0x000fc4000f8e00ff */
[----:B------:R-:W-:-:S07]  /*0290*/  IMAD.U32 R15, RZ, RZ, UR5 ;  /* 0x00000005ff0f7e24 */ /* 0x000fce000f8e00ff */
.L_x_9:
[----:B---3--:R-:W3:Y:S04]  /*02a0*/  LDG.E.CONSTANT R20, desc[UR12][R12.64+-0xc] ;  /* 0xfffff40c0c147981 */ /* 0x008ee8000c1e9900 */
[----:B------:R-:W4:Y:S04]  /*02b0*/  LDG.E.CONSTANT R3, desc[UR12][R8.64+-0xc] ;  /* 0xfffff40c08037981 */ /* 0x000f28000c1e9900 */
[----:B------:R-:W5:Y:S04]  /*02c0*/  LDG.E.CONSTANT R26, desc[UR12][R14.64+-0xc] ;  /* 0xfffff40c0e1a7981 */ /* 0x000f68000c1e9900 */
[----:B------:R-:W5:Y:S04]  /*02d0*/  LDG.E.CONSTANT R0, desc[UR12][R8.64+-0x8] ;  /* 0xfffff80c08007981 */ /* 0x000f68000c1e9900 */
[----:B------:R-:W5:Y:S04]  /*02e0*/  LDG.E.CONSTANT R28, desc[UR12][R12.64+-0x8] ;  /* 0xfffff80c0c1c7981 */ /* 0x000f68000c1e9900 */
[----:B------:R-:W5:Y:S04]  /*02f0*/  LDG.E.CONSTANT R24, desc[UR12][R12.64+-0x4] ;  /* 0xfffffc0c0c187981 */ /* 0x000f68000c1e9900 */
[----:B------:R-:W5:Y:S01]  /*0300*/  LDG.E.CONSTANT R27, desc[UR12][R8.64+0x4] ;  /* 0x0000040c081b7981 */ /* 0x000f62000c1e9900 */
[----:B---3--:R1:W2:Y:S03]  /*0310*/  F2F.F64.F32 R22, R20 ;  /* 0x0000001400167310 */ /* 0x0082a60000201800 */
[----:B-1----:R-:W3:Y:S05]  /*0320*/  LDG.E.CONSTANT R20, desc[UR12][R14.64+-0x8] ;  /* 0xfffff80c0e147981 */ /* 0x002eea000c1e9900 */
[----:B----4-:R1:W4:Y:S02]  /*0330*/  F2F.F64.F32 R10, R3 ;  /* 0x00000003000a7310 */ /* 0x0103240000201800 */
[----:B-1----:R-:W3:Y:S01]  /*0340*/  LDG.E.CONSTANT R3, desc[UR12][R8.64+-0x4] ;  /* 0xfffffc0c08037981 */ /* 0x002ee2000c1e9900 */
[----:B--2---:R-:W-:-:S06]  /*0350*/  DSETP.GEU.AND P1, PT, R16, R22, PT ;  /* 0x000000161000722a */ /* 0x004fcc0003f2e000 */
[----:B------:R-:W-:Y:S02]  /*0360*/  FSEL R30, R16, R22, !P1 ;  /* 0x00000016101e7208 */ /* 0x000fe40004800000 */
[----:B------:R-:W-:Y:S02]  /*0370*/  FSEL R31, R17, R23, !P1 ;  /* 0x00000017111f7208 */ /* 0x000fe40004800000 */
[----:B-----5:R-:W1:Y:S01]  /*0380*/  F2F.F64.F32 R22, R26 ;  /* 0x0000001a00167310 */ /* 0x020e620000201800 */
[----:B----4-:R-:W-:-:S06]  /*0390*/  DSETP.GT.AND P0, PT, R16, R10, PT ;  /* 0x0000000a1000722a */ /* 0x010fcc0003f04000 */
[----:B------:R-:W-:Y:S02]  /*03a0*/  FSEL R10, R16, R10, P0 ;  /* 0x0000000a100a7208 */ /* 0x000fe40000000000 */
[----:B------:R-:W-:-:S06]  /*03b0*/  FSEL R11, R17, R11, P0 ;  /* 0x0000000b110b7208 */ /* 0x000fcc0000000000 */
[----:B-1----:R-:W-:Y:S02]  /*03c0*/  DADD R10, R22, -R10 ;  /* 0x00000000160a7229 */ /* 0x002fe4000000080a */
[C-C-:B------:R-:W-:Y:S02]  /*03d0*/  DSETP.GT.AND P0, PT, R16.reuse, R22.reuse, PT ;  /* 0x000000161000722a */ /* 0x140fe40003f04000 */
[----:B------:R-:W-:Y:S01]  /*03e0*/  DSETP.GEU.AND P1, PT, R16, R22, PT ;  /* 0x000000161000722a */ /* 0x000fe20003f2e000 */
[----:B------:R1:W2:Y:S01]  /*03f0*/  F2F.F64.F32 R16, R0 ;  /* 0x0000000000107310 */ /* 0x0002a20000201800 */
[----:B------:R-:W-:-:S04]  /*0400*/  DADD R30, R22, -R30 ;  /* 0x00000000161e7229 */ /* 0x000fc8000000081e */
[----:B------:R-:W-:Y:S02]  /*0410*/  FSEL R10, R10, RZ, P0 ;  /* 0x000000ff0a0a7208 */ /* 0x000fe40000000000 */
[----:B------:R-:W-:Y:S02]  /*0420*/  FSEL R11, R11, RZ, P0 ;  /* 0x000000ff0b0b7208 */ /* 0x000fe40000000000 */
[----:B------:R-:W-:Y:S02]  /*0430*/  FSETP.GT.AND P0, PT, R26, R0, PT ;  /* 0x000000001a00720b */ /* 0x000fe40003f04000 */
[----:B-1----:R-:W4:Y:S01]  /*0440*/  LDG.E.CONSTANT R0, desc[UR12][R14.64+-0x4] ;  /* 0xfffffc0c0e007981 */ /* 0x002f22000c1e9900 */
[----:B------:R-:W-:Y:S02]  /*0450*/  FSEL R10, R30, R10, !P1 ;  /* 0x0000000a1e0a7208 */ /* 0x000fe40004800000 */
[----:B------:R-:W-:Y:S02]  /*0460*/  FSEL R11, R31, R11, !P1 ;  /* 0x0000000b1f0b7208 */ /* 0x000fe40004800000 */
[----:B--2---:R-:W-:-:S02]  /*0470*/  FSEL R16, R22, R16, P0 ;  /* 0x0000001016107208 */ /* 0x004fc40000000000 */
[C---:B------:R-:W-:Y:S02]  /*0480*/  FSEL R17, R23.reuse, R17, P0 ;  /* 0x0000001117117208 */ /* 0x040fe40000000000 */
[----:B------:R-:W-:Y:S01]  /*0490*/  FSETP.GEU.AND P0, PT, R26, R28, PT ;  /* 0x0000001c1a00720b */ /* 0x000fe20003f0e000 */
[----:B------:R-:W-:Y:S01]  /*04a0*/  DADD R18, R18, R10 ;  /* 0x0000000012127229 */ /* 0x000fe2000000000a */
[----:B------:R-:W1:Y:S02]  /*04b0*/  F2F.F64.F32 R28, R28 ;  /* 0x0000001c001c7310 */ /* 0x000e640000201800 */
[----:B-1----:R-:W-:Y:S02]  /*04c0*/  FSEL R22, R22, R28, !P0 ;  /* 0x0000001c16167208 */ /* 0x002fe40004000000 */
[----:B------:R-:W-:-:S04]  /*04d0*/  FSEL R23, R23, R29, !P0 ;  /* 0x0000001d17177208 */ /* 0x000fc80004000000 */
[----:B---3--:R-:W1:Y:S01]  /*04e0*/  F2F.F64.F32 R10, R20 ;  /* 0x00000014000a7310 */ /* 0x008e620000201800 */
[CC--:B------:R-:W-:Y:S02]  /*04f0*/  FSETP.GT.AND P0, PT, R26.reuse, R20.reuse, PT ;  /* 0x000000141a00720b */ /* 0x0c0fe40003f04000 */
[----:B------:R-:W-:Y:S02]  /*0500*/  FSETP.GEU.AND P1, PT, R26, R20, PT ;  /* 0x000000141a00720b */ /* 0x000fe40003f2e000 */
[----:B------:R-:W2:Y:S01]  /*0510*/  LDG.E.CONSTANT R26, desc[UR12][R14.64] ;  /* 0x0000000c0e1a7981 */ /* 0x000ea2000c1e9900 */
[C---:B-1----:R-:W-:Y:S02]  /*0520*/  DADD R16, R10.reuse, -R16 ;  /* 0x000000000a107229 */ /* 0x042fe40000000810 */
[----:B------:R-:W-:-:S08]  /*0530*/  DADD R22, R10, -R22 ;  /* 0x000000000a167229 */ /* 0x000fd00000000816 */
[----:B------:R-:W-:Y:S02]  /*0540*/  FSEL R29, R16, RZ, P0 ;  /* 0x000000ff101d7208 */ /* 0x000fe40000000000 */
[----:B------:R-:W-:Y:S02]  /*0550*/  FSEL R17, R17, RZ, P0 ;  /* 0x000000ff11117208 */ /* 0x000fe40000000000 */
[----:B------:R-:W-:Y:S02]  /*0560*/  FSEL R28, R22, R29, !P1 ;  /* 0x0000001d161c7208 */ /* 0x000fe40004800000 */
[----:B------:R-:W-:Y:S02]  /*0570*/  FSEL R29, R23, R17, !P1 ;  /* 0x00000011171d7208 */ /* 0x000fe40004800000 */
[----:B------:R1:W3:Y:S08]  /*0580*/  F2F.F64.F32 R22, R3 ;  /* 0x0000000300167310 */ /* 0x0002f00000201800 */
[----:B------:R5:W0:Y:S01]  /*0590*/  F2F.F64.F32 R16, R24 ;  /* 0x0000001800107310 */ /* 0x000a220000201800 */
[----:B------:R-:W-:-:S02]  /*05a0*/  FSETP.GT.AND P0, PT, R20, R3, PT ;  /* 0x000000031400720b */ /* 0x000fc40003f04000 */
[----:B------:R-:W-:Y:S01]  /*05b0*/  FSETP.GEU.AND P1, PT, R20, R24, PT ;  /* 0x000000181400720b */ /* 0x000fe20003f2e000 */
[----:B-1----:R-:W2:Y:S01]  /*05c0*/  LDG.E.CONSTANT R3, desc[UR12][R12.64] ;  /* 0x0000000c0c037981 */ /* 0x002ea2000c1e9900 */
[C---:B---3--:R-:W-:Y:S01]  /*05d0*/  FSEL R22, R10.reuse, R22, P0 ;  /* 0x000000160a167208 */ /* 0x048fe20000000000 */
[----:B------:R-:W-:Y:S01]  /*05e0*/  DADD R28, R18, R28 ;  /* 0x00000000121c7229 */ /* 0x000fe2000000001c */
[----:B------:R-:W-:Y:S01]  /*05f0*/  FSEL R23, R11, R23, P0 ;  /* 0x000000170b177208 */ /* 0x000fe20000000000 */
[----:B-----5:R-:W3:Y:S01]  /*0600*/  LDG.E.CONSTANT R24, desc[UR12][R8.64+0x8] ;  /* 0x0000080c08187981 */ /* 0x020ee2000c1e9900 */
[----:B0-----:R-:W-:-:S03]  /*0610*/  FSEL R10, R10, R16, !P1 ;  /* 0x000000100a0a7208 */ /* 0x001fc60004800000 */
[----:B------:R-:W5:Y:S01]  /*0620*/  LDG.E.CONSTANT R16, desc[UR12][R8.64] ;  /* 0x0000000c08107981 */ /* 0x000f62000c1e9900 */
[----:B------:R-:W-:Y:S02]  /*0630*/  FSEL R11, R11, R17, !P1 ;  /* 0x000000110b0b7208 */ /* 0x000fe40004800000 */
[----:B------:R-:W-:Y:S08]  /*0640*/  F2F.F32.F64 R17, R18 ;  /* 0x0000001200117310 */ /* 0x000ff00000301000 */
[----:B----4-:R-:W0:Y:S01]  /*0650*/  F2F.F64.F32 R18, R0 ;  /* 0x0000000000127310 */ /* 0x010e220000201800 */
[----:B------:R-:W-:-:S02]  /*0660*/  FSETP.GT.AND P0, PT, R20, R0, PT ;  /* 0x000000001400720b */ /* 0x000fc40003f04000 */
[----:B------:R-:W-:Y:S01]  /*0670*/  FSETP.GEU.AND P1, PT, R20, R0, PT ;  /* 0x000000001400720b */ /* 0x000fe20003f2e000 */
[C---:B0-----:R-:W-:Y:S02]  /*0680*/  DADD R22, R18.reuse, -R22 ;  /* 0x0000000012167229 */ /* 0x041fe40000000816 */
[----:B------:R-:W-:-:S08]  /*0690*/  DADD R10, R18, -R10 ;  /* 0x00000000120a7229 */ /* 0x000fd0000000080a */
[----:B------:R-:W-:Y:S02]  /*06a0*/  FSEL R20, R22, RZ, P0 ;  /* 0x000000ff16147208 */ /* 0x000fe40000000000 */
[----:B------:R-:W-:Y:S02]  /*06b0*/  FSEL R22, R23, RZ, P0 ;  /* 0x000000ff17167208 */ /* 0x000fe40000000000 */
[----:B------:R-:W-:Y:S02]  /*06c0*/  FSEL R10, R10, R20, !P1 ;  /* 0x000000140a0a7208 */ /* 0x000fe40004800000 */
[----:B------:R-:W-:Y:S01]  /*06d0*/  FSEL R11, R11, R22, !P1 ;  /* 0x000000160b0b7208 */ /* 0x000fe20004800000 */
[----:B------:R-:W4:Y:S01]  /*06e0*/  LDG.E.CONSTANT R20, desc[UR12][R12.64+0x4] ;  /* 0x0000040c0c147981 */ /* 0x000f22000c1e9900 */
[----:B-----5:R-:W0:Y:S01]  /*06f0*/  F2F.F64.F32 R22, R16 ;  /* 0x0000001000167310 */ /* 0x020e220000201800 */
[----:B------:R-:W-:-:S04]  /*0700*/  FSETP.GT.AND P0, PT, R0, R16, PT ;  /* 0x000000100000720b */ /* 0x000fc80003f04000 */
[----:B0-----:R-:W-:Y:S02]  /*0710*/  FSEL R30, R18, R22, P0 ;  /* 0x00000016121e7208 */ /* 0x001fe40000000000 */
[C---:B------:R-:W-:Y:S02]  /*0720*/  FSEL R31, R19.reuse, R23, P0 ;  /* 0x00000017131f7208 */ /* 0x040fe40000000000 */
[----:B--2---:R-:W-:Y:S01]  /*0730*/  FSETP.GEU.AND P0, PT, R0, R3, PT ;  /* 0x000000030000720b */ /* 0x004fe20003f0e000 */
[----:B------:R0:W1:Y:S02]  /*0740*/  F2F.F64.F32 R22, R3 ;  /* 0x0000000300167310 */ /* 0x0000640000201800 */
[----:B0-----:R-:W2:Y:S01]  /*0750*/  LDG.E.CONSTANT R3, desc[UR12][R14.64+0x4] ;  /* 0x0000040c0e037981 */ /* 0x001ea2000c1e9900 */
[----:B-1----:R-:W-:Y:S02]  /*0760*/  FSEL R22, R18, R22, !P0 ;  /* 0x0000001612167208 */ /* 0x002fe40004000000 */
[----:B------:R-:W-:-:S03]  /*0770*/  FSEL R23, R19, R23, !P0 ;  /* 0x0000001713177208 */ /* 0x000fc60004000000 */
[----:B------:R-:W0:Y:S01]  /*0780*/  F2F.F64.F32 R18, R26 ;  /* 0x0000001a00127310 */ /* 0x000e220000201800 */
[CC--:B------:R-:W-:Y:S02]  /*0790*/  FSETP.GT.AND P0, PT, R0.reuse, R26.reuse, PT ;  /* 0x0000001a0000720b */ /* 0x0c0fe40003f04000 */
[----:B------:R-:W-:Y:S01]  /*07a0*/  FSETP.GEU.AND P1, PT, R0, R26, PT ;  /* 0x0000001a0000720b */ /* 0x000fe20003f2e000 */
[----:B------:R-:W-:Y:S02]  /*07b0*/  DADD R10, R28, R10 ;  /* 0x000000001c0a7229 */ /* 0x000fe4000000000a */
[C---:B0-----:R-:W-:Y:S02]  /*07c0*/  DADD R30, R18.reuse, -R30 ;  /* 0x00000000121e7229 */ /* 0x041fe4000000081e */
[----:B------:R-:W-:-:S08]  /*07d0*/  DADD R22, R18, -R22 ;  /* 0x0000000012167229 */ /* 0x000fd00000000816 */
[----:B------:R-:W-:Y:S02]  /*07e0*/  FSEL R16, R30, RZ, P0 ;  /* 0x000000ff1e107208 */ /* 0x000fe40000000000 */
[----:B------:R-:W-:Y:S02]  /*07f0*/  FSEL R0, R31, RZ, P0 ;  /* 0x000000ff1f007208 */ /* 0x000fe40000000000 */
[----:B------:R-:W-:Y:S02]  /*0800*/  FSEL R22, R22, R16, !P1 ;  /* 0x0000001016167208 */ /* 0x000fe40004800000 */
[----:B------:R-:W-:Y:S02]  /*0810*/  FSEL R23, R23, R0, !P1 ;  /* 0x0000000017177208 */ /* 0x000fe40004800000 */
[----:B------:R-:W-:Y:S04]  /*0820*/  F2F.F32.F64 R0, R10 ;  /* 0x0000000a00007310 */ /* 0x000fe80000301000 */
[----:B------:R-:W-:-:S04]  /*0830*/  DADD R22, R10, R22 ;  /* 0x000000000a167229 */ /* 0x000fc80000000016 */
[----:B------:R-:W0:Y:S01]  /*0840*/  F2F.F64.F32 R10, R27 ;  /* 0x0000001b000a7310 */ /* 0x000e220000201800 */
[----:B------:R-:W-:-:S07]  /*0850*/  FSETP.GT.AND P0, PT, R26, R27, PT ;  /* 0x0000001b1a00720b */ /* 0x000fce0003f04000 */
[----:B------:R-:W-:Y:S08]  /*0860*/  F2F.F32.F64 R16, R28 ;  /* 0x0000001c00107310 */ /* 0x000ff00000301000 */
[----:B----4-:R1:W4:Y:S01]  /*0870*/  F2F.F64.F32 R28, R20 ;  /* 0x00000014001c7310 */ /* 0x0103220000201800 */
[----:B0-----:R-:W-:Y:S02]  /*0880*/  FSEL R10, R18, R10, P0 ;  /* 0x0000000a120a7208 */ /* 0x001fe40000000000 */
[----:B------:R-:W-:-:S02]  /*0890*/  FSEL R11, R19, R11, P0 ;  /* 0x0000000b130b7208 */ /* 0x000fc40000000000 */
[----:B------:R-:W-:Y:S02]  /*08a0*/  FSETP.GEU.AND P0, PT, R26, R20, PT ;  /* 0x000000141a00720b */ /* 0x000fe40003f0e000 */
[----:B-1----:R-:W5:Y:S02]  /*08b0*/  LDG.E.CONSTANT R20, desc[UR12][R14.64+0x8] ;  /* 0x0000080c0e147981 */ /* 0x002f64000c1e9900 */
[----:B----4-:R-:W-:Y:S02]  /*08c0*/  FSEL R28, R18, R28, !P0 ;  /* 0x0000001c121c7208 */ /* 0x010fe40004000000 */
[----:B------:R-:W-:Y:S02]  /*08d0*/  FSEL R29, R19, R29, !P0 ;  /* 0x0000001d131d7208 */ /* 0x000fe40004000000 */
[----:B--2---:R-:W0:Y:S01]  /*08e0*/  F2F.F64.F32 R18, R3 ;  /* 0x0000000300127310 */ /* 0x004e220000201800 */
[CC--:B------:R-:W-:Y:S02]  /*08f0*/  FSETP.GT.AND P0, PT, R26.reuse, R3.reuse, PT ;  /* 0x000000031a00720b */ /* 0x0c0fe40003f04000 */
[----:B------:R-:W-:Y:S01]  /*0900*/  FSETP.GEU.AND P1, PT, R26, R3, PT ;  /* 0x000000031a00720b */ /* 0x000fe20003f2e000 */
[----:B0-----:R-:W-:-:S02]  /*0910*/  DADD R10, R18, -R10 ;  /* 0x00000000120a7229 */ /* 0x001fc4000000080a */
[----:B------:R-:W-:-:S08]  /*0920*/  DADD R28, R18, -R28 ;  /* 0x00000000121c7229 */ /* 0x000fd0000000081c */
[----:B------:R-:W-:-:S04]  /*0930*/  FSEL R26, R10, RZ, P0 ;  /* 0x000000ff0a1a7208 */ /* 0x000fc80000000000 */
[----:B------:R-:W-:Y:S02]  /*0940*/  FSEL R26, R28, R26, !P1 ;  /* 0x0000001a1c1a7208 */ /* 0x000fe40004800000 */
[----:B------:R-:W2:Y:S01]  /*0950*/  LDG.E.CONSTANT R28, desc[UR12][R12.64+0x8] ;  /* 0x0000080c0c1c7981 */ /* 0x000ea2000c1e9900 */
[----:B------:R-:W-:Y:S01]  /*0960*/  FSEL R10, R11, RZ, P0 ;  /* 0x000000ff0b0a7208 */ /* 0x000fe20000000000 */
[----:B------:R-:W-:-:S03]  /*0970*/  IMAD.MOV.U32 R11, RZ, RZ, R25 ;  /* 0x000000ffff0b7224 */ /* 0x000fc600078e0019 */
[----:B------:R-:W-:Y:S01]  /*0980*/  FSEL R27, R29, R10, !P1 ;  /* 0x0000000a1d1b7208 */ /* 0x000fe20004800000 */
[----:B------:R-:W-:Y:S01]  /*0990*/  IMAD.MOV.U32 R10, RZ, RZ, R21 ;  /* 0x000000ffff0a7224 */ /* 0x000fe200078e0015 */
[----:B---3--:R-:W0:Y:S01]  /*09a0*/  F2F.F64.F32 R30, R24 ;  /* 0x00000018001e7310 */ /* 0x008e220000201800 */
[----:B------:R-:W-:Y:S01]  /*09b0*/  FSETP.GT.AND P0, PT, R3, R24, PT ;  /* 0x000000180300720b */ /* 0x000fe20003f04000 */
[----:B------:R-:W3:Y:S04]  /*09c0*/  LDG.E.CONSTANT R21, desc[UR12][R12.64+0xc] ;  /* 0x00000c0c0c157981 */ /* 0x000ee8000c1e9900 */
[----:B------:R1:W-:Y:S04]  /*09d0*/  STG.E desc[UR12][R10.64+-0xc], R17 ;  /* 0xfffff4110a007986 */ /* 0x0003e8000c10190c */
[----:B-1----:R-:W4:Y:S01]  /*09e0*/  LDG.E.CONSTANT R17, desc[UR12][R8.64+0xc] ;  /* 0x00000c0c08117981 */ /* 0x002f22000c1e9900 */
[----:B------:R-:W-:Y:S01]  /*09f0*/  DADD R26, R22, R26 ;  /* 0x00000000161a7229 */ /* 0x000fe2000000001a */
[----:B------:R0:W-:Y:S02]  /*0a00*/  F2F.F32.F64 R25, R22 ;  /* 0x0000001600197310 */ /* 0x0001e40000301000 */
[----:B0-----:R-:W-:-:S02]  /*0a10*/  FSEL R22, R18, R30, P0 ;  /* 0x0000001e12167208 */ /* 0x001fc40000000000 */
[----:B------:R-:W-:Y:S02]  /*0a20*/  FSEL R23, R19, R31, P0 ;  /* 0x0000001f13177208 */ /* 0x000fe40000000000 */
[C---:B-----5:R-:W-:Y:S01]  /*0a30*/  FSETP.GEU.AND P1, PT, R3.reuse, R20, PT ;  /* 0x000000140300720b */ /* 0x060fe20003f2e000 */
[----:B------:R0:W-:Y:S01]  /*0a40*/  STG.E desc[UR12][R10.64+-0x8], R16 ;  /* 0xfffff8100a007986 */ /* 0x0001e2000c10190c */
[----:B------:R-:W-:Y:S01]  /*0a50*/  F2F.F32.F64 R24, R26 ;  /* 0x0000001a00187310 */ /* 0x000fe20000301000 */
[----:B--2---:R-:W-:-:S07]  /*0a60*/  FSETP.GEU.AND P0, PT, R3, R28, PT ;  /* 0x0000001c0300720b */ /* 0x004fce0003f0e000 */
[----:B------:R-:W1:Y:S02]  /*0a70*/  F2F.F64.F32 R28, R28 ;  /* 0x0000001c001c7310 */ /* 0x000e640000201800 */
[----:B-1----:R-:W-:Y:S02]  /*0a80*/  FSEL R28, R18, R28, !P0 ;  /* 0x0000001c121c7208 */ /* 0x002fe40004000000 */
[----:B------:R-:W-:-:S04]  /*0a90*/  FSEL R29, R19, R29, !P0 ;  /* 0x0000001d131d7208 */ /* 0x000fc80004000000 */
[----:B------:R-:W1:Y:S01]  /*0aa0*/  F2F.F64.F32 R18, R20 ;  /* 0x0000001400127310 */ /* 0x000e620000201800 */
[----:B------:R-:W-:Y:S01]  /*0ab0*/  FSETP.GT.AND P0, PT, R3, R20, PT ;  /* 0x000000140300720b */ /* 0x000fe20003f04000 */
[C---:B-1----:R-:W-:Y:S02]  /*0ac0*/  DADD R22, R18.reuse, -R22 ;  /* 0x0000000012167229 */ /* 0x042fe40000000816 */
[----:B------:R-:W-:-:S08]  /*0ad0*/  DADD R28, R18, -R28 ;  /* 0x00000000121c7229 */ /* 0x000fd0000000081c */
[----:B------:R-:W-:Y:S02]  /*0ae0*/  FSEL R3, R22, RZ, P0 ;  /* 0x000000ff16037208 */ /* 0x000fe40000000000 */
[----:B------:R-:W-:Y:S02]  /*0af0*/  FSEL R22, R23, RZ, P0 ;  /* 0x000000ff17167208 */ /* 0x000fe40000000000 */
[----:B------:R-:W-:Y:S02]  /*0b00*/  FSEL R28, R28, R3, !P1 ;  /* 0x000000031c1c7208 */ /* 0x000fe40004800000 */
[----:B------:R-:W-:Y:S01]  /*0b10*/  FSEL R29, R29, R22, !P1 ;  /* 0x000000161d1d7208 */ /* 0x000fe20004800000 */
[----:B------:R-:W2:Y:S01]  /*0b20*/  LDG.E.CONSTANT R3, desc[UR12][R8.64+0x10] ;  /* 0x0000100c08037981 */ /* 0x000ea2000c1e9900 */
[----:B----4-:R0:W1:Y:S01]  /*0b30*/  F2F.F64.F32 R22, R17 ;  /* 0x0000001100167310 */ /* 0x0100620000201800 */
[----:B------:R-:W-:-:S03]  /*0b40*/  FSETP.GT.AND P0, PT, R20, R17, PT ;  /* 0x000000111400720b */ /* 0x000fc60003f04000 */
[----:B0-----:R-:W-:Y:S01]  /*0b50*/  DADD R16, R26, R28 ;  /* 0x000000001a107229 */ /* 0x001fe2000000001c */
[----:B------:R-:W4:Y:S04]  /*0b60*/  LDG.E.CONSTANT R27, desc[UR12][R14.64+0xc] ;  /* 0x00000c0c0e1b7981 */ /* 0x000f28000c1e9900 */
[----:B------:R0:W5:Y:S04]  /*0b70*/  LDG.E.CONSTANT R28, desc[UR12][R12.64+0x10] ;  /* 0x0000100c0c1c7981 */ /* 0x000168000c1e9900 */
[----:B------:R0:W5:Y:S01]  /*0b80*/  LDG.E.CONSTANT R26, desc[UR12][R14.64+0x10] ;  /* 0x0000100c0e1a7981 */ /* 0x000162000c1e9900 */
[----:B---3--:R-:W3:Y:S01]  /*0b90*/  F2F.F64.F32 R30, R21 ;  /* 0x00000015001e7310 */ /* 0x008ee20000201800 */
[----:B------:R-:W-:-:S02]  /*0ba0*/  FSETP.GEU.AND P1, PT, R20, R21, PT ;  /* 0x000000151400720b */ /* 0x000fc40003f2e000 */
[C---:B-1----:R-:W-:Y:S02]  /*0bb0*/  FSEL R22, R18.reuse, R22, P0 ;  /* 0x0000001612167208 */ /* 0x042fe40000000000 */
[C---:B------:R-:W-:Y:S02]  /*0bc0*/  FSEL R23, R19.reuse, R23, P0 ;  /* 0x0000001713177208 */ /* 0x040fe40000000000 */
[----:B---3--:R-:W-:Y:S02]  /*0bd0*/  FSEL R18, R18, R30, !P1 ;  /* 0x0000001e12127208 */ /* 0x008fe40004800000 */
[----:B------:R-:W-:Y:S01]  /*0be0*/  FSEL R19, R19, R31, !P1 ;  /* 0x0000001f13137208 */ /* 0x000fe20004800000 */
[----:B------:R-:W1:Y:S01]  /*0bf0*/  F2F.F32.F64 R29, R16 ;  /* 0x00000010001d7310 */ /* 0x000e620000301000 */
[----:B------:R-:W-:Y:S01]  /*0c00*/  VIADD R5, R5, 0x8 ;  /* 0x0000000805057836 */ /* 0x000fe20000000000 */
[----:B0-----:R-:W-:Y:S02]  /*0c10*/  IADD3 R12, P2, PT, R12, 0x20, RZ ;  /* 0x000000200c0c7810 */ /* 0x001fe40007f5e0ff */
[----:B------:R-:W-:Y:S01]  /*0c20*/  IADD3 R14, P3, PT, R14, 0x20, RZ ;  /* 0x000000200e0e7810 */ /* 0x000fe20007f7e0ff */
[----:B------:R-:W-:Y:S01]  /*0c30*/  STG.E desc[UR12][R10.64+-0x4], R0 ;  /* 0xfffffc000a007986 */ /* 0x000fe2000c10190c */
[----:B------:R-:W-:-:S03]  /*0c40*/  VIADD R4, R4, 0x8 ;  /* 0x0000000804047836 */ /* 0x000fc60000000000 */
[----:B------:R0:W-:Y:S01]  /*0c50*/  STG.E desc[UR12][R10.64], R25 ;  /* 0x000000190a007986 */ /* 0x0001e2000c10190c */
[----:B------:R-:W-:-:S03]  /*0c60*/  IMAD.X R13, RZ, RZ, R13, P2 ;  /* 0x000000ffff0d7224 */ /* 0x000fc600010e060d */
[----:B------:R3:W-:Y:S01]  /*0c70*/  STG.E desc[UR12][R10.64+0x4], R24 ;  /* 0x000004180a007986 */ /* 0x0007e2000c10190c */
[----:B------:R-:W-:-:S03]  /*0c80*/  IMAD.X R15, RZ, RZ, R15, P3 ;  /* 0x000000ffff0f7224 */ /* 0x000fc600018e060f */
[----:B-1----:R3:W-:Y:S01]  /*0c90*/  STG.E desc[UR12][R10.64+0x8], R29 ;  /* 0x0000081d0a007986 */ /* 0x0027e2000c10190c */
[CC--:B----4-:R-:W-:Y:S02]  /*0ca0*/  FSETP.GEU.AND P1, PT, R20.reuse, R27.reuse, PT ;  /* 0x0000001b1400720b */ /* 0x0d0fe40003f2e000 */
[----:B------:R-:W-:Y:S02]  /*0cb0*/  FSETP.GT.AND P0, PT, R20, R27, PT ;  /* 0x0000001b1400720b */ /* 0x000fe40003f04000 */
[----:B------:R-:W1:Y:S02]  /*0cc0*/  F2F.F64.F32 R20, R27 ;  /* 0x0000001b00147310 */ /* 0x000e640000201800 */
[C---:B-1----:R-:W-:Y:S02]  /*0cd0*/  DADD R22, R20.reuse, -R22 ;  /* 0x0000000014167229 */ /* 0x042fe40000000816 */
[----:B------:R-:W-:-:S08]  /*0ce0*/  DADD R18, R20, -R18 ;  /* 0x0000000014127229 */ /* 0x000fd00000000812 */
[----:B------:R-:W-:Y:S02]  /*0cf0*/  FSEL R22, R22, RZ, P0 ;  /* 0x000000ff16167208 */ /* 0x000fe40000000000 */
[----:B------:R-:W-:Y:S02]  /*0d00*/  FSEL R23, R23, RZ, P0 ;  /* 0x000000ff17177208 */ /* 0x000fe40000000000 */
[----:B------:R-:W-:Y:S02]  /*0d10*/  FSEL R22, R18, R22, !P1 ;  /* 0x0000001612167208 */ /* 0x000fe40004800000 */
[----:B------:R-:W-:-:S06]  /*0d20*/  FSEL R23, R19, R23, !P1 ;  /* 0x0000001713177208 */ /* 0x000fcc0004800000 */
[----:B------:R-:W-:Y:S01]  /*0d30*/  DADD R22, R16, R22 ;  /* 0x0000000010167229 */ /* 0x000fe20000000016 */
[----:B--2---:R-:W1:Y:S01]  /*0d40*/  F2F.F64.F32 R16, R3 ;  /* 0x0000000300107310 */ /* 0x004e620000201800 */
[----:B------:R-:W-:-:S04]  /*0d50*/  FSETP.GT.AND P0, PT, R27, R3, PT ;  /* 0x000000031b00720b */ /* 0x000fc80003f04000 */
[----:B-1----:R-:W-:Y:S02]  /*0d60*/  FSEL R18, R20, R16, P0 ;  /* 0x0000001014127208 */ /* 0x002fe40000000000 */
[----:B------:R-:W-:Y:S02]  /*0d70*/  FSEL R19, R21, R17, P0 ;  /* 0x0000001115137208 */ /* 0x000fe40000000000 */
[----:B-----5:R-:W1:Y:S01]  /*0d80*/  F2F.F64.F32 R16, R28 ;  /* 0x0000001c00107310 */ /* 0x020e620000201800 */
[----:B------:R-:W-:-:S04]  /*0d90*/  FSETP.GEU.AND P0, PT, R27, R28, PT ;  /* 0x0000001c1b00720b */ /* 0x000fc80003f0e000 */
[----:B-1----:R-:W-:Y:S02]  /*0da0*/  FSEL R20, R20, R16, !P0 ;  /* 0x0000001014147208 */ /* 0x002fe40004000000 */
[----:B------:R-:W-:Y:S02]  /*0db0*/  FSEL R21, R21, R17, !P0 ;  /* 0x0000001115157208 */ /* 0x000fe40004000000 */
[----:B------:R-:W1:Y:S01]  /*0dc0*/  F2F.F64.F32 R16, R26 ;  /* 0x0000001a00107310 */ /* 0x000e620000201800 */
[CC--:B------:R-:W-:Y:S02]  /*0dd0*/  FSETP.GT.AND P0, PT, R27.reuse, R26.reuse, PT ;  /* 0x0000001a1b00720b */ /* 0x0c0fe40003f04000 */
[----:B------:R-:W-:Y:S01]  /*0de0*/  FSETP.GEU.AND P1, PT, R27, R26, PT ;  /* 0x0000001a1b00720b */ /* 0x000fe20003f2e000 */
[C---:B-1----:R-:W-:Y:S02]  /*0df0*/  DADD R18, R16.reuse, -R18 ;  /* 0x0000000010127229 */ /* 0x042fe40000000812 */
[----:B------:R-:W-:-:S08]  /*0e00*/  DADD R20, R16, -R20 ;  /* 0x0000000010147229 */ /* 0x000fd00000000814 */
[----:B------:R-:W-:Y:S02]  /*0e10*/  FSEL R3, R18, RZ, P0 ;  /* 0x000000ff12037208 */ /* 0x000fe40000000000 */
[----:B------:R-:W-:Y:S02]  /*0e20*/  FSEL R19, R19, RZ, P0 ;  /* 0x000000ff13137208 */ /* 0x000fe40000000000 */
[----:B------:R-:W-:Y:S02]  /*0e30*/  FSEL R18, R20, R3, !P1 ;  /* 0x0000000314127208 */ /* 0x000fe40004800000 */
[----:B------:R-:W-:-:S06]  /*0e40*/  FSEL R19, R21, R19, !P1 ;  /* 0x0000001315137208 */ /* 0x000fcc0004800000 */
[----:B------:R-:W-:Y:S01]  /*0e50*/  DADD R18, R22, R18 ;  /* 0x0000000016127229 */ /* 0x000fe20000000012 */
[----:B------:R-:W1:Y:S01]  /*0e60*/  F2F.F32.F64 R3, R22 ;  /* 0x0000001600037310 */ /* 0x000e620000301000 */
[----:B------:R-:W-:-:S07]  /*0e70*/  ISETP.NE.AND P0, PT, R5, RZ, PT ;  /* 0x000000ff0500720c */ /* 0x000fce0003f05270 */
[----:B------:R-:W2:Y:S01]  /*0e80*/  F2F.F32.F64 R27, R18 ;  /* 0x00000012001b7310 */ /* 0x000ea20000301000 */
[----:B------:R-:W-:Y:S02]  /*0e90*/  IADD3 R8, P1, PT, R8, 0x20, RZ ;  /* 0x0000002008087810 */ /* 0x000fe40007f3e0ff */
[----:B------:R-:W-:Y:S01]  /*0ea0*/  IADD3 R21, P4, PT, R10, 0x20, RZ ;  /* 0x000000200a157810 */ /* 0x000fe20007f9e0ff */
[----:B-1----:R3:W-:Y:S02]  /*0eb0*/  STG.E desc[UR12][R10.64+0xc], R3 ;  /* 0x00000c030a007986 */ /* 0x0027e4000c10190c */
[----:B------:R-:W-:Y:S02]  /*0ec0*/  IMAD.X R9, RZ, RZ, R9, P1 ;  /* 0x000000ffff097224 */ /* 0x000fe400008e0609 */
[----:B0-----:R-:W-:Y:S01]  /*0ed0*/  IMAD.X R25, RZ, RZ, R11, P4 ;  /* 0x000000ffff197224 */ /* 0x001fe200020e060b */
[----:B--2---:R3:W-:Y:S01]  /*0ee0*/  STG.E desc[UR12][R10.64+0x10], R27 ;  /* 0x0000101b0a007986 */ /* 0x0047e2000c10190c */
[----:B------:R-:W-:Y:S06]  /*0ef0*/  @P0 BRA `(.L_x_9) ;  /* 0xfffffff000e80947 */ /* 0x000fec000383ffff */
[----:B------:R-:W-:-:S07]  /*0f00*/  VIADD R4, R4, 0x1 ;  /* 0x0000000104047836 */ /* 0x000fce0000000000 */
.L_x_8:
[----:B------:R-:W-:-:S13]  /*0f10*/  LOP3.LUT P0, R0, R2, 0x7, RZ, 0xc0, !PT ;  /* 0x0000000702007812 */ /* 0x000fda000780c0ff */
[----:B------:R-:W-:Y:S05]  /*0f20*/  @!P0 EXIT ;  /* 0x000000000000894d */ /* 0x000fea0003800000 */
[----:B------:R-:W-:-:S13]  /*0f30*/  ISETP.GE.U32.AND P0, PT, R0, 0x4, PT ;  /* 0x000000040000780c */ /* 0x000fda0003f06070 */
[----:B------:R-:W-:Y:S05]  /*0f40*/  @!P0 BRA `(.L_x_10) ;  /* 0x0000000400908947 */ /* 0x000fea0003800000 */
[----:B------:R-:W4:Y:S08]  /*0f50*/  LDC.64 R22, c[0x0][0x388] ;  /* 0x0000e200ff167b82 */ /* 0x000f300000000a00 */
[----:B---3--:R-:W3:Y:S08]  /*0f60*/  LDC.64 R28, c[0x0][0x380] ;  /* 0x0000e000ff1c7b82 */ /* 0x008ef00000000a00 */
[----:B------:R-:W5:Y:S01]  /*0f70*/  LDC.64 R12, c[0x0][0x390] ;  /* 0x0000e400ff0c7b82 */ /* 0x000f620000000a00 */
[----:B----4-:R-:W-:-:S05]  /*0f80*/  IMAD.WIDE.U32 R22, R4, 0x4, R22 ;  /* 0x0000000404167825 */ /* 0x010fca00078e0016 */
[----:B------:R-:W4:Y:S01]  /*0f90*/  LDG.E.CONSTANT R9, desc[UR12][R22.64] ;  /* 0x0000000c16097981 */ /* 0x000f22000c1e9900 */
[----:B---3--:R-:W-:-:S03]  /*0fa0*/  IMAD.WIDE.U32 R28, R4, 0x4, R28 ;  /* 0x00000004041c7825 */ /* 0x008fc600078e001c */
[----:B------:R-:W3:Y:S04]  /*0fb0*/  LDG.E.CONSTANT R24, desc[UR12][R22.64+0x4] ;  /* 0x0000040c16187981 */ /* 0x000ee8000c1e9900 */
[----:B------:R-:W2:Y:S01]  /*0fc0*/  LDG.E.CONSTANT R0, desc[UR12][R28.64] ;  /* 0x0000000c1c007981 */ /* 0x000ea2000c1e9900 */
[----:B-----5:R-:W-:-:S03]  /*0fd0*/  IMAD.WIDE.U32 R12, R4, 0x4, R12 ;  /* 0x00000004040c7825 */ /* 0x020fc600078e000c */
[----:B------:R-:W5:Y:S04]  /*0fe0*/  LDG.E.CONSTANT R26, desc[UR12][R28.64+0x4] ;  /* 0x0000040c1c1a7981 */ /* 0x000f68000c1e9900 */
[----:B------:R-:W3:Y:S04]  /*0ff0*/  LDG.E.CONSTANT R3, desc[UR12][R12.64] ;  /* 0x0000000c0c037981 */ /* 0x000ee8000c1e9900 */
[----:B------:R-:W5:Y:S04]  /*1000*/  LDG.E.CONSTANT R5, desc[UR12][R12.64+0x4] ;  /* 0x0000040c0c057981 */ /* 0x000f68000c1e9900 */
[----:B-1----:R-:W5:Y:S04]  /*1010*/  LDG.E.CONSTANT R8, desc[UR12][R28.64+0x8] ;  /* 0x0000080c1c087981 */ /* 0x002f68000c1e9900 */
[----:B------:R-:W5:Y:S04]  /*1020*/  LDG.E.CONSTANT R25, desc[UR12][R22.64+0x8] ;  /* 0x0000080c16197981 */ /* 0x000f68000c1e9900 */
[----:B------:R-:W5:Y:S04]  /*1030*/  LDG.E.CONSTANT R22, desc[UR12][R22.64+0xc] ;  /* 0x00000c0c16167981 */ /* 0x000f68000c1e9900 */
[----:B------:R-:W5:Y:S01]  /*1040*/  LDG.E.CONSTANT R23, desc[UR12][R12.64+0xc] ;  /* 0x00000c0c0c177981 */ /* 0x000f62000c1e9900 */
[----:B----4-:R1:W4:Y:S03]  /*1050*/  F2F.F64.F32 R10, R9 ;  /* 0x00000009000a7310 */ /* 0x0103260000201800 */
[----:B-1----:R5:W5:Y:S05]  /*1060*/  LDG.E.CONSTANT R9, desc[UR12][R12.64+0x8] ;  /* 0x0000080c0c097981 */ /* 0x002b6a000c1e9900 */
[----:B--2---:R1:W2:Y:S02]  /*1070*/  F2F.F64.F32 R14, R0 ;  /* 0x00000000000e7310 */ /* 0x0042a40000201800 */
[----:B-1----:R-:W5:Y:S06]  /*1080*/  LDG.E.CONSTANT R0, desc[UR12][R28.64+0xc] ;  /* 0x00000c0c1c007981 */ /* 0x002f6c000c1e9900 */
[----:B---3--:R-:W1:Y:S01]  /*1090*/  F2F.F64.F32 R20, R3 ;  /* 0x0000000300147310 */ /* 0x008e620000201800 */
[----:B----4-:R-:W-:-:S02]  /*10a0*/  DSETP.GEU.AND P1, PT, R16, R10, PT ;  /* 0x0000000a1000722a */ /* 0x010fc40003f2e000 */
[----:B--2---:R-:W-:-:S04]  /*10b0*/  DSETP.GT.AND P0, PT, R16, R14, PT ;  /* 0x0000000e1000722a */ /* 0x004fc80003f04000 */
[C---:B------:R-:W-:Y:S02]  /*10c0*/  FSEL R10, R16.reuse, R10, !P1 ;  /* 0x0000000a100a7208 */ /* 0x040fe40004800000 */
[----:B------:R-:W-:Y:S02]  /*10d0*/  FSEL R14, R16, R14, P0 ;  /* 0x0000000e100e7208 */ /* 0x000fe40000000000 */
[C---:B------:R-:W-:Y:S02]  /*10e0*/  FSEL R15, R17.reuse, R15, P0 ;  /* 0x0000000f110f7208 */ /* 0x040fe40000000000 */
[----:B------:R-:W-:-:S04]  /*10f0*/  FSEL R11, R17, R11, !P1 ;  /* 0x0000000b110b7208 */ /* 0x000fc80004800000 */
[----:B-1----:R-:W-:Y:S02]  /*1100*/  DADD R14, R20, -R14 ;  /* 0x00000000140e7229 */ /* 0x002fe4000000080e */
[----:B------:R-:W-:Y:S02]  /*1110*/  DSETP.GT.AND P0, PT, R16, R20, PT ;  /* 0x000000141000722a */ /* 0x000fe40003f04000 */
[----:B------:R-:W-:Y:S02]  /*1120*/  DADD R10, R20, -R10 ;  /* 0x00000000140a7229 */ /* 0x000fe4000000080a */
[----:B------:R-:W-:Y:S01]  /*1130*/  DSETP.GEU.AND P1, PT, R16, R20, PT ;  /* 0x000000141000722a */ /* 0x000fe20003f2e000 */
[----:B-----5:R-:W1:Y:S03]  /*1140*/  F2F.F64.F32 R12, R26 ;  /* 0x0000001a000c7310 */ /* 0x020e660000201800 */
[----:B------:R-:W-:-:S02]  /*1150*/  FSEL R15, R15, RZ, P0 ;  /* 0x000000ff0f0f7208 */ /* 0x000fc40000000000 */
[----:B------:R-:W-:Y:S02]  /*1160*/  FSEL R17, R14, RZ, P0 ;  /* 0x000000ff0e117208 */ /* 0x000fe40000000000 */
[----:B------:R-:W-:Y:S02]  /*1170*/  FSEL R11, R11, R15, !P1 ;  /* 0x0000000f0b0b7208 */ /* 0x000fe40004800000 */
[----:B------:R-:W2:Y:S01]  /*1180*/  F2F.F64.F32 R14, R24 ;  /* 0x00000018000e7310 */ /* 0x000ea20000201800 */
[----:B------:R-:W-:Y:S02]  /*1190*/  FSEL R10, R10, R17, !P1 ;  /* 0x000000110a0a7208 */ /* 0x000fe40004800000 */
[----:B------:R-:W-:-:S05]  /*11a0*/  FSETP.GT.AND P0, PT, R3, R26, PT ;  /* 0x0000001a0300720b */ /* 0x000fca0003f04000 */
[----:B------:R-:W3:Y:S01]  /*11b0*/  F2F.F64.F32 R16, R5 ;  /* 0x0000000500107310 */ /* 0x000ee20000201800 */
[----:B------:R-:W-:Y:S02]  /*11c0*/  FSETP.GEU.AND P1, PT, R3, R24, PT ;  /* 0x000000180300720b */ /* 0x000fe40003f2e000 */
[C---:B-1----:R-:W-:Y:S02]  /*11d0*/  FSEL R12, R20.reuse, R12, P0 ;  /* 0x0000000c140c7208 */ /* 0x042fe40000000000 */
[C---:B------:R-:W-:Y:S02]  /*11e0*/  FSEL R13, R21.reuse, R13, P0 ;  /* 0x0000000d150d7208 */ /* 0x040fe40000000000 */
[----:B--2---:R-:W-:Y:S02]  /*11f0*/  FSEL R14, R20, R14, !P1 ;  /* 0x0000000e140e7208 */ /* 0x004fe40004800000 */
[----:B------:R-:W-:Y:S01]  /*1200*/  FSEL R15, R21, R15, !P1 ;  /* 0x0000000f150f7208 */ /* 0x000fe20004800000 */
[----:B------:R-:W-:-:S02]  /*1210*/  DADD R10, R18, R10 ;  /* 0x00000000120a7229 */ /* 0x000fc4000000000a */
[C---:B---3--:R-:W-:Y:S01]  /*1220*/  DADD R12, R16.reuse, -R12 ;  /* 0x00000000100c7229 */ /* 0x048fe2000000080c */
[----:B------:R-:W1:Y:S02]  /*1230*/  F2F.F64.F32 R18, R8 ;  /* 0x0000000800127310 */ /* 0x000e640000201800 */
[----:B------:R-:W-:Y:S01]  /*1240*/  DADD R14, R16, -R14 ;  /* 0x00000000100e7229 */ /* 0x000fe2000000080e */
[CC--:B------:R-:W-:Y:S02]  /*1250*/  FSETP.GT.AND P0, PT, R3.reuse, R5.reuse, PT ;  /* 0x000000050300720b */ /* 0x0c0fe40003f04000 */
[----:B------:R-:W-:-:S03]  /*1260*/  FSETP.GEU.AND P1, PT, R3, R5, PT ;  /* 0x000000050300720b */ /* 0x000fc60003f2e000 */
[----:B------:R-:W2:Y:S01]  /*1270*/  F2F.F64.F32 R26, R25 ;  /* 0x00000019001a7310 */ /* 0x000ea20000201800 */
[----:B------:R-:W-:Y:S02]  /*1280*/  FSEL R3, R12, RZ, P0 ;  /* 0x000000ff0c037208 */ /* 0x000fe40000000000 */
[----:B------:R-:W-:Y:S02]  /*1290*/  FSEL R13, R13, RZ, P0 ;  /* 0x000000ff0d0d7208 */ /* 0x000fe40000000000 */
[----:B------:R-:W-:Y:S02]  /*12a0*/  FSEL R12, R14, R3, !P1 ;  /* 0x000000030e0c7208 */ /* 0x000fe40004800000 */
[----:B------:R-:W-:Y:S02]  /*12b0*/  FSEL R13, R15, R13, !P1 ;  /* 0x0000000d0f0d7208 */ /* 0x000fe40004800000 */
[C---:B------:R-:W-:Y:S02]  /*12c0*/  FSETP.GT.AND P0, PT, R5.reuse, R8, PT ;  /* 0x000000080500720b */ /* 0x040fe40003f04000 */
[----:B------:R-:W-:-:S02]  /*12d0*/  FSETP.GEU.AND P1, PT, R5, R25, PT ;  /* 0x000000190500720b */ /* 0x000fc40003f2e000 */
[----:B------:R-:W-:Y:S01]  /*12e0*/  F2F.F64.F32 R24, R22 ;  /* 0x0000001600187310 */ /* 0x000fe20000201800 */
[C---:B-1----:R-:W-:Y:S02]  /*12f0*/  FSEL R18, R16.reuse, R18, P0 ;  /* 0x0000001210127208 */ /* 0x042fe40000000000 */
[C---:B------:R-:W-:Y:S02]  /*1300*/  FSEL R19, R17.reuse, R19, P0 ;  /* 0x0000001311137208 */ /* 0x040fe40000000000 */
[----:B--2---:R-:W-:Y:S02]  /*1310*/  FSEL R26, R16, R26, !P1 ;  /* 0x0000001a101a7208 */ /* 0x004fe40004800000 */
[----:B------:R-:W-:Y:S02]  /*1320*/  FSEL R27, R17, R27, !P1 ;  /* 0x0000001b111b7208 */ /* 0x000fe40004800000 */
[----:B------:R-:W-:Y:S01]  /*1330*/  F2F.F64.F32 R16, R23 ;  /* 0x0000001700107310 */ /* 0x000fe20000201800 */
[----:B------:R-:W-:-:S07]  /*1340*/  DADD R12, R10, R12 ;  /* 0x000000000a0c7229 */ /* 0x000fce000000000c */
[----:B------:R-:W-:Y:S08]  /*1350*/  F2F.F32.F64 R3, R12 ;  /* 0x0000000c00037310 */ /* 0x000ff00000301000 */
[----:B------:R-:W1:Y:S08]  /*1360*/  F2F.F64.F32 R20, R9 ;  /* 0x0000000900147310 */ /* 0x000e700000201800 */
[----:B------:R-:W2:Y:S01]  /*1370*/  F2F.F64.F32 R14, R0 ;  /* 0x00000000000e7310 */ /* 0x000ea20000201800 */
[----:B------:R-:W-:-:S02]  /*1380*/  FSETP.GT.AND P0, PT, R9, R0, PT ;  /* 0x000000000900720b */ /* 0x000fc40003f04000 */
[----:B------:R-:W-:Y:S01]  /*1390*/  FSETP.GEU.AND P1, PT, R9, R22, PT ;  /* 0x000000160900720b */ /* 0x000fe20003f2e000 */
[----:B-1----:R-:W-:-:S04]  /*13a0*/  DADD R18, R20, -R18 ;  /* 0x0000000014127229 */ /* 0x002fc80000000812 */
[----:B------:R2:W1:Y:S01]  /*13b0*/  F2F.F32.F64 R0, R10 ;  /* 0x0000000a00007310 */ /* 0x0004620000301000 */
[----:B------:R-:W-:Y:S01]  /*13c0*/  DADD R26, R20, -R26 ;  /* 0x00000000141a7229 */ /* 0x000fe2000000081a */
[C---:B--2---:R-:W-:Y:S02]  /*13d0*/  FSEL R10, R20.reuse, R14, P0 ;  /* 0x0000000e140a7208 */ /* 0x044fe40000000000 */
[C---:B------:R-:W-:Y:S02]  /*13e0*/  FSEL R11, R21.reuse, R15, P0 ;  /* 0x0000000f150b7208 */ /* 0x040fe40000000000 */
[----:B------:R-:W-:Y:S02]  /*13f0*/  FSEL R14, R20, R24, !P1 ;  /* 0x00000018140e7208 */ /* 0x000fe40004800000 */
[----:B------:R-:W-:Y:S02]  /*1400*/  FSEL R15, R21, R25, !P1 ;  /* 0x00000019150f7208 */ /* 0x000fe40004800000 */
[CC--:B------:R-:W-:Y:S01]  /*1410*/  FSETP.GT.AND P0, PT, R5.reuse, R9.reuse, PT ;  /* 0x000000090500720b */ /* 0x0c0fe20003f04000 */
[----:B------:R-:W-:Y:S01]  /*1420*/  DADD R20, R16, -R10 ;  /* 0x0000000010147229 */ /* 0x000fe2000000080a */
[----:B------:R-:W-:-:S02]  /*1430*/  FSETP.GEU.AND P1, PT, R5, R9, PT ;  /* 0x000000090500720b */ /* 0x000fc40003f2e000 */
[----:B------:R-:W-:Y:S01]  /*1440*/  FSEL R11, R18, RZ, P0 ;  /* 0x000000ff120b7208 */ /* 0x000fe20000000000 */
[----:B------:R-:W-:Y:S01]  /*1450*/  DADD R14, R16, -R14 ;  /* 0x00000000100e7229 */ /* 0x000fe2000000080e */
[----:B------:R-:W-:Y:S02]  /*1460*/  FSEL R19, R19, RZ, P0 ;  /* 0x000000ff13137208 */ /* 0x000fe40000000000 */
        /* <DEDUP_REMOVED lines=10> */
[----:B------:R-:W2:Y:S08]  /*1510*/  F2F.F32.F64 R5, R10 ;  /* 0x0000000a00057310 */ /* 0x000eb00000301000 */
[----:B------:R-:W3:Y:S01]  /*1520*/  F2F.F32.F64 R15, R18 ;  /* 0x00000012000f7310 */ /* 0x000ee20000301000 */
[----:B------:R-:W-:-:S05]  /*1530*/  IMAD.WIDE.U32 R8, R4, 0x4, R6 ;  /* 0x0000000404087825 */ /* 0x000fca00078e0006 */
[----:B-1----:R4:W-:Y:S04]  /*1540*/  STG.E desc[UR12][R8.64], R0 ;  /* 0x0000000008007986 */ /* 0x0029e8000c10190c */
[----:B------:R4:W-:Y:S04]  /*1550*/  STG.E desc[UR12][R8.64+0x4], R3 ;  /* 0x0000040308007986 */ /* 0x0009e8000c10190c */
[----:B--2---:R4:W-:Y:S04]  /*1560*/  STG.E desc[UR12][R8.64+0x8], R5 ;  /* 0x0000080508007986 */ /* 0x0049e8000c10190c */
[----:B---3--:R4:W-:Y:S01]  /*1570*/  STG.E desc[UR12][R8.64+0xc], R15 ;  /* 0x00000c0f08007986 */ /* 0x0089e2000c10190c */
[----:B------:R-:W-:-:S07]  /*1580*/  VIADD R4, R4, 0x4 ;  /* 0x0000000404047836 */ /* 0x000fce0000000000 */
.L_x_10:
[----:B----4-:R-:W-:-:S13]  /*1590*/  LOP3.LUT P0, R0, R2, 0x3, RZ, 0xc0, !PT ;  /* 0x0000000302007812 */ /* 0x010fda000780c0ff */
[----:B------:R-:W-:Y:S05]  /*15a0*/  @!P0 EXIT ;  /* 0x000000000000894d */ /* 0x000fea0003800000 */
[----:B------:R-:W-:Y:S02]  /*15b0*/  ISETP.NE.AND P1, PT, R0, 0x1, PT ;  /* 0x000000010000780c */ /* 0x000fe40003f25270 */
[----:B------:R-:W-:-:S04]  /*15c0*/  LOP3.LUT R2, R2, 0x1, RZ, 0xc0, !PT ;  /* 0x0000000102027812 */ /* 0x000fc800078ec0ff */
[----:B------:R-:W-:-:S07]  /*15d0*/  ISETP.NE.U32.AND P0, PT, R2, 0x1, PT ;  /* 0x000000010200780c */ /* 0x000fce0003f05070 */
[----:B------:R-:W-:Y:S06]  /*15e0*/  @!P1 BRA `(.L_x_11) ;  /* 0x0000000000d89947 */ /* 0x000fec0003800000 */
[----:B---3--:R-:W3:Y:S08]  /*15f0*/  LDC.64 R2, c[0x0][0x380] ;  /* 0x0000e000ff027b82 */ /* 0x008ef00000000a00 */
[----:B-1----:R-:W1:Y:S08]  /*1600*/  LDC.64 R8, c[0x0][0x388] ;  /* 0x0000e200ff087b82 */ /* 0x002e700000000a00 */
[----:B------:R-:W4:Y:S01]  /*1610*/  LDC.64 R10, c[0x0][0x390] ;  /* 0x0000e400ff0a7b82 */ /* 0x000f220000000a00 */
[----:B---3--:R-:W-:-:S05]  /*1620*/  IMAD.WIDE.U32 R14, R4, 0x4, R2 ;  /* 0x00000004040e7825 */ /* 0x008fca00078e0002 */
[----:B------:R-:W3:Y:S01]  /*1630*/  LDG.E.CONSTANT R12, desc[UR12][R14.64] ;  /* 0x0000000c0e0c7981 */ /* 0x000ee2000c1e9900 */
[----:B-1----:R-:W-:-:S03]  /*1640*/  IMAD.WIDE.U32 R24, R4, 0x4, R8 ;  /* 0x0000000404187825 */ /* 0x002fc600078e0008 */
[----:B------:R-:W5:Y:S04]  /*1650*/  LDG.E.CONSTANT R13, desc[UR12][R14.64+0x4] ;  /* 0x0000040c0e0d7981 */ /* 0x000f68000c1e9900 */
[----:B------:R-:W2:Y:S01]  /*1660*/  LDG.E.CONSTANT R26, desc[UR12][R24.64] ;  /* 0x0000000c181a7981 */ /* 0x000ea2000c1e9900 */
[----:B----4-:R-:W-:-:S03]  /*1670*/  IMAD.WIDE.U32 R28, R4, 0x4, R10 ;  /* 0x00000004041c7825 */ /* 0x010fc600078e000a */
[----:B------:R-:W4:Y:S04]  /*1680*/  LDG.E.CONSTANT R21, desc[UR12][R24.64+0x4] ;  /* 0x0000040c18157981 */ /* 0x000f28000c1e9900 */
[----:B------:R-:W5:Y:S04]  /*1690*/  LDG.E.CONSTANT R0, desc[UR12][R28.64] ;  /* 0x0000000c1c007981 */ /* 0x000f68000c1e9900 */
[----:B------:R-:W4:Y:S01]  /*16a0*/  LDG.E.CONSTANT R5, desc[UR12][R28.64+0x4] ;  /* 0x0000040c1c057981 */ /* 0x000f22000c1e9900 */
[----:B---3--:R-:W1:Y:S08]  /*16b0*/  F2F.F64.F32 R22, R12 ;  /* 0x0000000c00167310 */ /* 0x008e700000201800 */
[----:B--2---:R-:W2:Y:S08]  /*16c0*/  F2F.F64.F32 R26, R26 ;  /* 0x0000001a001a7310 */ /* 0x004eb00000201800 */
[----:B-----5:R-:W3:Y:S01]  /*16d0*/  F2F.F64.F32 R2, R0 ;  /* 0x0000000000027310 */ /* 0x020ee20000201800 */
[----:B-1----:R-:W-:-:S02]  /*16e0*/  DSETP.GT.AND P2, PT, R16, R22, PT ;  /* 0x000000161000722a */ /* 0x002fc40003f44000 */
[----:B--2---:R-:W-:-:S05]  /*16f0*/  DSETP.GEU.AND P3, PT, R16, R26, PT ;  /* 0x0000001a1000722a */ /* 0x004fca0003f6e000 */
[----:B------:R1:W2:Y:S01]  /*1700*/  F2F.F64.F32 R10, R13 ;  /* 0x0000000d000a7310 */ /* 0x0002a20000201800 */
[C---:B------:R-:W-:Y:S02]  /*1710*/  FSEL R22, R16.reuse, R22, P2 ;  /* 0x0000001610167208 */ /* 0x040fe40001000000 */
[C---:B------:R-:W-:Y:S02]  /*1720*/  FSEL R23, R17.reuse, R23, P2 ;  /* 0x0000001711177208 */ /* 0x040fe40001000000 */
[----:B------:R-:W-:Y:S01]  /*1730*/  FSEL R14, R16, R26, !P3 ;  /* 0x0000001a100e7208 */ /* 0x000fe20005800000 */
[C-C-:B---3--:R-:W-:Y:S02]  /*1740*/  DSETP.GT.AND P1, PT, R16.reuse, R2.reuse, PT ;  /* 0x000000021000722a */ /* 0x148fe40003f24000 */
[----:B----4-:R-:W3:Y:S01]  /*1750*/  F2F.F64.F32 R8, R21 ;  /* 0x0000001500087310 */ /* 0x010ee20000201800 */
[----:B------:R-:W-:Y:S01]  /*1760*/  DSETP.GEU.AND P2, PT, R16, R2, PT ;  /* 0x000000021000722a */ /* 0x000fe20003f4e000 */
[----:B------:R-:W-:-:S06]  /*1770*/  FSEL R15, R17, R27, !P3 ;  /* 0x0000001b110f7208 */ /* 0x000fcc0005800000 */
[----:B------:R-:W4:Y:S01]  /*1780*/  F2F.F64.F32 R16, R5 ;  /* 0x0000000500107310 */ /* 0x000f220000201800 */
[C---:B------:R-:W-:Y:S01]  /*1790*/  FSETP.GT.AND P3, PT, R0.reuse, R13, PT ;  /* 0x0000000d0000720b */ /* 0x040fe20003f64000 */
[C---:B-1----:R-:W-:Y:S01]  /*17a0*/  DADD R12, R2.reuse, -R22 ;  /* 0x00000000020c7229 */ /* 0x042fe20000000816 */
[----:B------:R-:W-:Y:S01]  /*17b0*/  FSETP.GEU.AND P4, PT, R0, R21, PT ;  /* 0x000000150000720b */ /* 0x000fe20003f8e000 */
[----:B------:R-:W-:Y:S01]  /*17c0*/  DADD R14, R2, -R14 ;  /* 0x00000000020e7229 */ /* 0x000fe2000000080e */
[C---:B--2---:R-:W-:Y:S02]  /*17d0*/  FSEL R10, R2.reuse, R10, P3 ;  /* 0x0000000a020a7208 */ /* 0x044fe40001800000 */
[C---:B------:R-:W-:Y:S02]  /*17e0*/  FSEL R11, R3.reuse, R11, P3 ;  /* 0x0000000b030b7208 */ /* 0x040fe40001800000 */
[----:B---3--:R-:W-:Y:S02]  /*17f0*/  FSEL R8, R2, R8, !P4 ;  /* 0x0000000802087208 */ /* 0x008fe40006000000 */
[----:B------:R-:W-:-:S02]  /*1800*/  FSEL R9, R3, R9, !P4 ;  /* 0x0000000903097208 */ /* 0x000fc40006000000 */
[----:B------:R-:W-:Y:S01]  /*1810*/  FSEL R13, R13, RZ, P1 ;  /* 0x000000ff0d0d7208 */ /* 0x000fe20000800000 */
[C---:B----4-:R-:W-:Y:S01]  /*1820*/  DADD R2, R16.reuse, -R10 ;  /* 0x0000000010027229 */ /* 0x050fe2000000080a */
        /* <DEDUP_REMOVED lines=18> */
.L_x_11:
[----:B------:R-:W-:Y:S05]  /*1950*/  @P0 EXIT ;  /* 0x000000000000094d */ /* 0x000fea0003800000 */
[----:B---34-:R-:W3:Y:S08]  /*1960*/  LDC.64 R2, c[0x0][0x380] ;  /* 0x0000e000ff027b82 */ /* 0x018ef00000000a00 */
[----:B------:R-:W4:Y:S08]  /*1970*/  LDC.64 R10, c[0x0][0x388] ;  /* 0x0000e200ff0a7b82 */ /* 0x000f300000000a00 */
[----:B------:R-:W5:Y:S01]  /*1980*/  LDC.64 R14, c[0x0][0x390] ;  /* 0x0000e400ff0e7b82 */ /* 0x000f620000000a00 */
[----:B---3--:R-:W-:-:S05]  /*1990*/  IMAD.WIDE.U32 R2, R4, 0x4, R2 ;  /* 0x0000000404027825 */ /* 0x008fca00078e0002 */
[----:B------:R-:W1:Y:S01]  /*19a0*/  LDG.E.CONSTANT R0, desc[UR12][R2.64] ;  /* 0x0000000c02007981 */ /* 0x000e62000c1e9900 */
[----:B----4-:R-:W-:-:S06]  /*19b0*/  IMAD.WIDE.U32 R10, R4, 0x4, R10 ;  /* 0x00000004040a7825 */ /* 0x010fcc00078e000a */
[----:B------:R-:W3:Y:S01]  /*19c0*/  LDG.E.CONSTANT R10, desc[UR12][R10.64] ;  /* 0x0000000c0a0a7981 */ /* 0x000ee2000c1e9900 */
[----:B-----5:R-:W-:-:S06]  /*19d0*/  IMAD.WIDE.U32 R14, R4, 0x4, R14 ;  /* 0x00000004040e7825 */ /* 0x020fcc00078e000e */
[----:B------:R-:W4:Y:S01]  /*19e0*/  LDG.E.CONSTANT R14, desc[UR12][R14.64] ;  /* 0x0000000c0e0e7981 */ /* 0x000f22000c1e9900 */
[----:B-1----:R-:W2:Y:S08]  /*19f0*/  F2F.F64.F32 R8, R0 ;  /* 0x0000000000087310 */ /* 0x002eb00000201800 */
[----:B---3--:R-:W1:Y:S08]  /*1a00*/  F2F.F64.F32 R12, R10 ;  /* 0x0000000a000c7310 */ /* 0x008e700000201800 */
[----:B----4-:R-:W3:Y:S01]  /*1a10*/  F2F.F64.F32 R20, R14 ;  /* 0x0000000e00147310 */ /* 0x010ee20000201800 */
[----:B--2---:R-:W-:-:S02]  /*1a20*/  DSETP.GT.AND P0, PT, R16, R8, PT ;  /* 0x000000081000722a */ /* 0x004fc40003f04000 */
[----:B-1----:R-:W-:-:S04]  /*1a30*/  DSETP.GEU.AND P1, PT, R16, R12, PT ;  /* 0x0000000c1000722a */ /* 0x002fc80003f2e000 */
[C---:B------:R-:W-:Y:S02]  /*1a40*/  FSEL R8, R16.reuse, R8, P0 ;  /* 0x0000000810087208 */ /* 0x040fe40000000000 */
[C---:B------:R-:W-:Y:S02]  /*1a50*/  FSEL R9, R17.reuse, R9, P0 ;  /* 0x0000000911097208 */ /* 0x040fe40000000000 */
[----:B------:R-:W-:Y:S02]  /*1a60*/  FSEL R2, R16, R12, !P1 ;  /* 0x0000000c10027208 */ /* 0x000fe40004800000 */
[----:B------:R-:W-:Y:S02]  /*1a70*/  FSEL R3, R17, R13, !P1 ;  /* 0x0000000d11037208 */ /* 0x000fe40004800000 */
[----:B---3--:R-:W-:Y:S02]  /*1a80*/  DADD R8, R20, -R8 ;  /* 0x0000000014087229 */ /* 0x008fe40000000808 */
        /* <DEDUP_REMOVED lines=8> */
[----:B------:R-:W1:Y:S01]  /*1b10*/  F2F.F32.F64 R19, R18 ;  /* 0x0000001200137310 */ /* 0x000e620000301000 */
[----:B------:R-:W-:-:S05]  /*1b20*/  IMAD.WIDE.U32 R4, R4, 0x4, R6 ;  /* 0x0000000404047825 */ /* 0x000fca00078e0006 */
[----:B-1----:R-:W-:Y:S01]  /*1b30*/  STG.E desc[UR12][R4.64], R19 ;  /* 0x0000001304007986 */ /* 0x002fe2000c10190c */
[----:B------:R-:W-:Y:S05]  /*1b40*/  EXIT ;  /* 0x000000000000794d */ /* 0x000fea0003800000 */
.L_x_12:
        /* <DEDUP_REMOVED lines=11> */
.L_x_15:


//--------------------- .nv.shared.reserved.0     --------------------------
	.section	.nv.shared.reserved.0,"aw",@nobits
	.weak		__nv_reservedSMEM_offset_0_alias
	.size		__nv_reservedSMEM_offset_0_alias, 0, 64
	.other		__nv_reservedSMEM_offset_0_alias,@"STO_CUDA_RESERVED_SHARED STV_DEFAULT"
__nv_reservedSMEM_offset_0_alias:
	.zero		0
	.zero		64


//--------------------- .nv.constant0.wad_series_f32 --------------------------
	.section	.nv.constant0.wad_series_f32,"a",@progbits
	.sectionflags	@""
	.align	4
.nv.constant0.wad_series_f32:
	.zero		936


//--------------------- .nv.constant0.wad_many_series_one_param_f32 --------------------------
	.section	.nv.constant0.wad_many_series_one_param_f32,"a",@progbits
	.sectionflags	@""
	.align	4
.nv.constant0.wad_many_series_one_param_f32:
	.zero		936


//--------------------- .nv.constant0.wad_batch_f32 --------------------------
	.section	.nv.constant0.wad_batch_f32,"a",@progbits
	.sectionflags	@""
	.align	4
.nv.constant0.wad_batch_f32:
	.zero		936


//--------------------- SYMBOLS --------------------------

	.type		.nv.reservedSmem.offset0,@object
	.size		.nv.reservedSmem.offset0,0x4
